//
// Generated by NVIDIA NVVM Compiler
//
// Compiler Build ID: CL-36424714
// Cuda compilation tools, release 13.0, V13.0.88
// Based on NVVM 20.0.0
//

.version 9.0
.target sm_100
.address_size 64

	// .globl	_Z7softmaxPfi
.global .align 1 .b8 _ZN34_INTERNAL_abc36c8e_4_k_cu_b35294b94cuda3std3__45__cpo5beginE[1];
.global .align 1 .b8 _ZN34_INTERNAL_abc36c8e_4_k_cu_b35294b94cuda3std3__45__cpo3endE[1];
.global .align 1 .b8 _ZN34_INTERNAL_abc36c8e_4_k_cu_b35294b94cuda3std3__45__cpo6cbeginE[1];
.global .align 1 .b8 _ZN34_INTERNAL_abc36c8e_4_k_cu_b35294b94cuda3std3__45__cpo4cendE[1];
.global .align 1 .b8 _ZN34_INTERNAL_abc36c8e_4_k_cu_b35294b94cuda3std3__45__cpo6rbeginE[1];
.global .align 1 .b8 _ZN34_INTERNAL_abc36c8e_4_k_cu_b35294b94cuda3std3__45__cpo4rendE[1];
.global .align 1 .b8 _ZN34_INTERNAL_abc36c8e_4_k_cu_b35294b94cuda3std3__45__cpo7crbeginE[1];
.global .align 1 .b8 _ZN34_INTERNAL_abc36c8e_4_k_cu_b35294b94cuda3std3__45__cpo5crendE[1];
.global .align 1 .b8 _ZN34_INTERNAL_abc36c8e_4_k_cu_b35294b94cuda3std3__436_GLOBAL__N__abc36c8e_4_k_cu_b35294b96ignoreE[1];
.global .align 1 .b8 _ZN34_INTERNAL_abc36c8e_4_k_cu_b35294b94cuda3std3__419piecewise_constructE[1];
.global .align 1 .b8 _ZN34_INTERNAL_abc36c8e_4_k_cu_b35294b94cuda3std3__48in_placeE[1];
.global .align 1 .b8 _ZN34_INTERNAL_abc36c8e_4_k_cu_b35294b94cuda3std3__420unreachable_sentinelE[1];
.global .align 1 .b8 _ZN34_INTERNAL_abc36c8e_4_k_cu_b35294b94cuda3std3__47nulloptE[1];
.global .align 1 .b8 _ZN34_INTERNAL_abc36c8e_4_k_cu_b35294b94cuda3std3__48unexpectE[1];
.global .align 1 .b8 _ZN34_INTERNAL_abc36c8e_4_k_cu_b35294b94cuda3std6ranges3__45__cpo4swapE[1];
.global .align 1 .b8 _ZN34_INTERNAL_abc36c8e_4_k_cu_b35294b94cuda3std6ranges3__45__cpo9iter_moveE[1];
.global .align 1 .b8 _ZN34_INTERNAL_abc36c8e_4_k_cu_b35294b94cuda3std6ranges3__45__cpo5beginE[1];
.global .align 1 .b8 _ZN34_INTERNAL_abc36c8e_4_k_cu_b35294b94cuda3std6ranges3__45__cpo3endE[1];
.global .align 1 .b8 _ZN34_INTERNAL_abc36c8e_4_k_cu_b35294b94cuda3std6ranges3__45__cpo6cbeginE[1];
.global .align 1 .b8 _ZN34_INTERNAL_abc36c8e_4_k_cu_b35294b94cuda3std6ranges3__45__cpo4cendE[1];
.global .align 1 .b8 _ZN34_INTERNAL_abc36c8e_4_k_cu_b35294b94cuda3std6ranges3__45__cpo7advanceE[1];
.global .align 1 .b8 _ZN34_INTERNAL_abc36c8e_4_k_cu_b35294b94cuda3std6ranges3__45__cpo9iter_swapE[1];
.global .align 1 .b8 _ZN34_INTERNAL_abc36c8e_4_k_cu_b35294b94cuda3std6ranges3__45__cpo4nextE[1];
.global .align 1 .b8 _ZN34_INTERNAL_abc36c8e_4_k_cu_b35294b94cuda3std6ranges3__45__cpo4prevE[1];
.global .align 1 .b8 _ZN34_INTERNAL_abc36c8e_4_k_cu_b35294b94cuda3std6ranges3__45__cpo4dataE[1];
.global .align 1 .b8 _ZN34_INTERNAL_abc36c8e_4_k_cu_b35294b94cuda3std6ranges3__45__cpo5cdataE[1];
.global .align 1 .b8 _ZN34_INTERNAL_abc36c8e_4_k_cu_b35294b94cuda3std6ranges3__45__cpo4sizeE[1];
.global .align 1 .b8 _ZN34_INTERNAL_abc36c8e_4_k_cu_b35294b94cuda3std6ranges3__45__cpo5ssizeE[1];
.global .align 1 .b8 _ZN34_INTERNAL_abc36c8e_4_k_cu_b35294b94cuda3std6ranges3__45__cpo8distanceE[1];
.global .align 1 .b8 _ZN34_INTERNAL_abc36c8e_4_k_cu_b35294b96thrust24THRUST_300001_SM_1000_NS6system6detail10sequential3seqE[1];
.global .align 1 .b8 _ZN34_INTERNAL_abc36c8e_4_k_cu_b35294b96thrust24THRUST_300001_SM_1000_NS12placeholders2_1E[1];
.global .align 1 .b8 _ZN34_INTERNAL_abc36c8e_4_k_cu_b35294b96thrust24THRUST_300001_SM_1000_NS12placeholders2_2E[1];
.global .align 1 .b8 _ZN34_INTERNAL_abc36c8e_4_k_cu_b35294b96thrust24THRUST_300001_SM_1000_NS12placeholders2_3E[1];
.global .align 1 .b8 _ZN34_INTERNAL_abc36c8e_4_k_cu_b35294b96thrust24THRUST_300001_SM_1000_NS12placeholders2_4E[1];
.global .align 1 .b8 _ZN34_INTERNAL_abc36c8e_4_k_cu_b35294b96thrust24THRUST_300001_SM_1000_NS12placeholders2_5E[1];
.global .align 1 .b8 _ZN34_INTERNAL_abc36c8e_4_k_cu_b35294b96thrust24THRUST_300001_SM_1000_NS12placeholders2_6E[1];
.global .align 1 .b8 _ZN34_INTERNAL_abc36c8e_4_k_cu_b35294b96thrust24THRUST_300001_SM_1000_NS12placeholders2_7E[1];
.global .align 1 .b8 _ZN34_INTERNAL_abc36c8e_4_k_cu_b35294b96thrust24THRUST_300001_SM_1000_NS12placeholders2_8E[1];
.global .align 1 .b8 _ZN34_INTERNAL_abc36c8e_4_k_cu_b35294b96thrust24THRUST_300001_SM_1000_NS12placeholders2_9E[1];
.global .align 1 .b8 _ZN34_INTERNAL_abc36c8e_4_k_cu_b35294b96thrust24THRUST_300001_SM_1000_NS12placeholders3_10E[1];
.extern .shared .align 16 .b8 sdata[];

.visible .entry _Z7softmaxPfi(
	.param .u64 .ptr .align 1 _Z7softmaxPfi_param_0,
	.param .u32 _Z7softmaxPfi_param_1
)
{
	.reg .pred 	%p<58>;
	.reg .b32 	%r<130>;
	.reg .b32 	%f<336>;
	.reg .b64 	%rd<43>;

	ld.param.u64 	%rd13, [_Z7softmaxPfi_param_0];
	ld.param.u32 	%r49, [_Z7softmaxPfi_param_1];
	mov.u32 	%r50, %ctaid.x;
	mov.u32 	%r51, %ntid.x;
	mov.u32 	%r52, %tid.x;
	mad.lo.s32 	%r1, %r50, %r51, %r52;
	setp.ge.s32 	%p1, %r1, %r49;
	@%p1 bra 	$L__BB0_39;
	cvta.to.global.u64 	%rd1, %rd13;
	mul.lo.s32 	%r2, %r49, %r1;
	mul.wide.s32 	%rd14, %r2, 4;
	add.s64 	%rd2, %rd1, %rd14;
	ld.global.f32 	%f326, [%rd2];
	setp.lt.s32 	%p2, %r49, 2;
	@%p2 bra 	$L__BB0_15;
	add.s32 	%r3, %r49, -1;
	add.s32 	%r54, %r49, -2;
	and.b32  	%r4, %r3, 15;
	setp.lt.u32 	%p3, %r54, 15;
	mov.b32 	%r114, 1;
	@%p3 bra 	$L__BB0_6;
	and.b32  	%r56, %r3, -16;
	neg.s32 	%r119, %r56;
	add.s64 	%rd16, %rd14, %rd1;
	add.s64 	%rd40, %rd16, 32;
	mov.b32 	%r118, 0;
$L__BB0_4:
	.pragma "nounroll";
	ld.global.f32 	%f28, [%rd40+-28];
	setp.gt.f32 	%p4, %f28, %f326;
	selp.f32 	%f29, %f28, %f326, %p4;
	ld.global.f32 	%f30, [%rd40+-24];
	setp.gt.f32 	%p5, %f30, %f29;
	selp.f32 	%f31, %f30, %f29, %p5;
	ld.global.f32 	%f32, [%rd40+-20];
	setp.gt.f32 	%p6, %f32, %f31;
	selp.f32 	%f33, %f32, %f31, %p6;
	ld.global.f32 	%f34, [%rd40+-16];
	setp.gt.f32 	%p7, %f34, %f33;
	selp.f32 	%f35, %f34, %f33, %p7;
	ld.global.f32 	%f36, [%rd40+-12];
	setp.gt.f32 	%p8, %f36, %f35;
	selp.f32 	%f37, %f36, %f35, %p8;
	ld.global.f32 	%f38, [%rd40+-8];
	setp.gt.f32 	%p9, %f38, %f37;
	selp.f32 	%f39, %f38, %f37, %p9;
	ld.global.f32 	%f40, [%rd40+-4];
	setp.gt.f32 	%p10, %f40, %f39;
	selp.f32 	%f41, %f40, %f39, %p10;
	ld.global.f32 	%f42, [%rd40];
	setp.gt.f32 	%p11, %f42, %f41;
	selp.f32 	%f43, %f42, %f41, %p11;
	ld.global.f32 	%f44, [%rd40+4];
	setp.gt.f32 	%p12, %f44, %f43;
	selp.f32 	%f45, %f44, %f43, %p12;
	ld.global.f32 	%f46, [%rd40+8];
	setp.gt.f32 	%p13, %f46, %f45;
	selp.f32 	%f47, %f46, %f45, %p13;
	ld.global.f32 	%f48, [%rd40+12];
	setp.gt.f32 	%p14, %f48, %f47;
	selp.f32 	%f49, %f48, %f47, %p14;
	ld.global.f32 	%f50, [%rd40+16];
	setp.gt.f32 	%p15, %f50, %f49;
	selp.f32 	%f51, %f50, %f49, %p15;
	ld.global.f32 	%f52, [%rd40+20];
	setp.gt.f32 	%p16, %f52, %f51;
	selp.f32 	%f53, %f52, %f51, %p16;
	ld.global.f32 	%f54, [%rd40+24];
	setp.gt.f32 	%p17, %f54, %f53;
	selp.f32 	%f55, %f54, %f53, %p17;
	ld.global.f32 	%f56, [%rd40+28];
	setp.gt.f32 	%p18, %f56, %f55;
	selp.f32 	%f57, %f56, %f55, %p18;
	ld.global.f32 	%f58, [%rd40+32];
	setp.gt.f32 	%p19, %f58, %f57;
	selp.f32 	%f326, %f58, %f57, %p19;
	add.s32 	%r119, %r119, 16;
	add.s32 	%r118, %r118, 16;
	add.s64 	%rd40, %rd40, 64;
	setp.eq.s32 	%p20, %r119, 0;
	@%p20 bra 	$L__BB0_5;
	bra.uni 	$L__BB0_4;
$L__BB0_5:
	add.s32 	%r114, %r118, 1;
$L__BB0_6:
	setp.eq.s32 	%p21, %r4, 0;
	@%p21 bra 	$L__BB0_15;
	and.b32  	%r8, %r3, 7;
	setp.lt.u32 	%p22, %r4, 8;
	@%p22 bra 	$L__BB0_9;
	mul.wide.s32 	%rd17, %r114, 4;
	add.s64 	%rd18, %rd2, %rd17;
	ld.global.f32 	%f60, [%rd18];
	setp.gt.f32 	%p23, %f60, %f326;
	selp.f32 	%f61, %f60, %f326, %p23;
	ld.global.f32 	%f62, [%rd18+4];
	setp.gt.f32 	%p24, %f62, %f61;
	selp.f32 	%f63, %f62, %f61, %p24;
	ld.global.f32 	%f64, [%rd18+8];
	setp.gt.f32 	%p25, %f64, %f63;
	selp.f32 	%f65, %f64, %f63, %p25;
	ld.global.f32 	%f66, [%rd18+12];
	setp.gt.f32 	%p26, %f66, %f65;
	selp.f32 	%f67, %f66, %f65, %p26;
	ld.global.f32 	%f68, [%rd18+16];
	setp.gt.f32 	%p27, %f68, %f67;
	selp.f32 	%f69, %f68, %f67, %p27;
	ld.global.f32 	%f70, [%rd18+20];
	setp.gt.f32 	%p28, %f70, %f69;
	selp.f32 	%f71, %f70, %f69, %p28;
	ld.global.f32 	%f72, [%rd18+24];
	setp.gt.f32 	%p29, %f72, %f71;
	selp.f32 	%f73, %f72, %f71, %p29;
	ld.global.f32 	%f74, [%rd18+28];
	setp.gt.f32 	%p30, %f74, %f73;
	selp.f32 	%f326, %f74, %f73, %p30;
	add.s32 	%r114, %r114, 8;
$L__BB0_9:
	setp.eq.s32 	%p31, %r8, 0;
	@%p31 bra 	$L__BB0_15;
	and.b32  	%r11, %r3, 3;
	setp.lt.u32 	%p32, %r8, 4;
	@%p32 bra 	$L__BB0_12;
	mul.wide.s32 	%rd19, %r114, 4;
	add.s64 	%rd20, %rd2, %rd19;
	ld.global.f32 	%f76, [%rd20];
	setp.gt.f32 	%p33, %f76, %f326;
	selp.f32 	%f77, %f76, %f326, %p33;
	ld.global.f32 	%f78, [%rd20+4];
	setp.gt.f32 	%p34, %f78, %f77;
	selp.f32 	%f79, %f78, %f77, %p34;
	ld.global.f32 	%f80, [%rd20+8];
	setp.gt.f32 	%p35, %f80, %f79;
	selp.f32 	%f81, %f80, %f79, %p35;
	ld.global.f32 	%f82, [%rd20+12];
	setp.gt.f32 	%p36, %f82, %f81;
	selp.f32 	%f326, %f82, %f81, %p36;
	add.s32 	%r114, %r114, 4;
$L__BB0_12:
	setp.eq.s32 	%p37, %r11, 0;
	@%p37 bra 	$L__BB0_15;
	neg.s32 	%r116, %r11;
$L__BB0_14:
	.pragma "nounroll";
	mul.wide.s32 	%rd22, %r114, 4;
	add.s64 	%rd23, %rd2, %rd22;
	ld.global.f32 	%f83, [%rd23];
	setp.gt.f32 	%p38, %f83, %f326;
	selp.f32 	%f326, %f83, %f326, %p38;
	add.s32 	%r114, %r114, 1;
	add.s32 	%r116, %r116, 1;
	setp.ne.s32 	%p39, %r116, 0;
	@%p39 bra 	$L__BB0_14;
$L__BB0_15:
	setp.lt.s32 	%p40, %r49, 1;
	mov.f32 	%f334, 0f00000000;
	@%p40 bra 	$L__BB0_27;
	and.b32  	%r19, %r49, 7;
	setp.lt.u32 	%p41, %r49, 8;
	mov.f32 	%f334, 0f00000000;
	mov.b32 	%r120, 0;
	@%p41 bra 	$L__BB0_19;
	and.b32  	%r120, %r49, 2147483640;
	neg.s32 	%r123, %r120;
	add.s64 	%rd25, %rd14, %rd1;
	add.s64 	%rd41, %rd25, 16;
	mov.u32 	%r59, sdata;
	add.s32 	%r124, %r59, 16;
	mov.f32 	%f334, 0f00000000;
$L__BB0_18:
	.pragma "nounroll";
	ld.global.f32 	%f88, [%rd41+-16];
	sub.f32 	%f89, %f88, %f326;
	fma.rn.f32 	%f90, %f89, 0f3BBB989D, 0f3F000000;
	cvt.sat.f32.f32 	%f91, %f90;
	mov.f32 	%f92, 0f4B400001;
	mov.f32 	%f93, 0f437C0000;
	fma.rm.f32 	%f94, %f91, %f93, %f92;
	add.f32 	%f95, %f94, 0fCB40007F;
	neg.f32 	%f96, %f95;
	fma.rn.f32 	%f97, %f89, 0f3FB8AA3B, %f96;
	fma.rn.f32 	%f98, %f89, 0f32A57060, %f97;
	mov.b32 	%r60, %f94;
	shl.b32 	%r61, %r60, 23;
	mov.b32 	%f99, %r61;
	ex2.approx.ftz.f32 	%f100, %f98;
	mul.f32 	%f101, %f100, %f99;
	add.f32 	%f102, %f334, %f101;
	ld.global.f32 	%f103, [%rd41+-12];
	sub.f32 	%f104, %f103, %f326;
	fma.rn.f32 	%f105, %f104, 0f3BBB989D, 0f3F000000;
	cvt.sat.f32.f32 	%f106, %f105;
	fma.rm.f32 	%f107, %f106, %f93, %f92;
	add.f32 	%f108, %f107, 0fCB40007F;
	neg.f32 	%f109, %f108;
	fma.rn.f32 	%f110, %f104, 0f3FB8AA3B, %f109;
	fma.rn.f32 	%f111, %f104, 0f32A57060, %f110;
	mov.b32 	%r62, %f107;
	shl.b32 	%r63, %r62, 23;
	mov.b32 	%f112, %r63;
	ex2.approx.ftz.f32 	%f113, %f111;
	mul.f32 	%f114, %f113, %f112;
	add.f32 	%f115, %f102, %f114;
	ld.global.f32 	%f116, [%rd41+-8];
	sub.f32 	%f117, %f116, %f326;
	fma.rn.f32 	%f118, %f117, 0f3BBB989D, 0f3F000000;
	cvt.sat.f32.f32 	%f119, %f118;
	fma.rm.f32 	%f120, %f119, %f93, %f92;
	add.f32 	%f121, %f120, 0fCB40007F;
	neg.f32 	%f122, %f121;
	fma.rn.f32 	%f123, %f117, 0f3FB8AA3B, %f122;
	fma.rn.f32 	%f124, %f117, 0f32A57060, %f123;
	mov.b32 	%r64, %f120;
	shl.b32 	%r65, %r64, 23;
	mov.b32 	%f125, %r65;
	ex2.approx.ftz.f32 	%f126, %f124;
	mul.f32 	%f127, %f126, %f125;
	add.f32 	%f128, %f115, %f127;
	ld.global.f32 	%f129, [%rd41+-4];
	sub.f32 	%f130, %f129, %f326;
	fma.rn.f32 	%f131, %f130, 0f3BBB989D, 0f3F000000;
	cvt.sat.f32.f32 	%f132, %f131;
	fma.rm.f32 	%f133, %f132, %f93, %f92;
	add.f32 	%f134, %f133, 0fCB40007F;
	neg.f32 	%f135, %f134;
	fma.rn.f32 	%f136, %f130, 0f3FB8AA3B, %f135;
	fma.rn.f32 	%f137, %f130, 0f32A57060, %f136;
	mov.b32 	%r66, %f133;
	shl.b32 	%r67, %r66, 23;
	mov.b32 	%f138, %r67;
	ex2.approx.ftz.f32 	%f139, %f137;
	mul.f32 	%f140, %f139, %f138;
	st.shared.v4.f32 	[%r124+-16], {%f101, %f114, %f127, %f140};
	add.f32 	%f141, %f128, %f140;
	ld.global.f32 	%f142, [%rd41];
	sub.f32 	%f143, %f142, %f326;
	fma.rn.f32 	%f144, %f143, 0f3BBB989D, 0f3F000000;
	cvt.sat.f32.f32 	%f145, %f144;
	fma.rm.f32 	%f146, %f145, %f93, %f92;
	add.f32 	%f147, %f146, 0fCB40007F;
	neg.f32 	%f148, %f147;
	fma.rn.f32 	%f149, %f143, 0f3FB8AA3B, %f148;
	fma.rn.f32 	%f150, %f143, 0f32A57060, %f149;
	mov.b32 	%r68, %f146;
	shl.b32 	%r69, %r68, 23;
	mov.b32 	%f151, %r69;
	ex2.approx.ftz.f32 	%f152, %f150;
	mul.f32 	%f153, %f152, %f151;
	add.f32 	%f154, %f141, %f153;
	ld.global.f32 	%f155, [%rd41+4];
	sub.f32 	%f156, %f155, %f326;
	fma.rn.f32 	%f157, %f156, 0f3BBB989D, 0f3F000000;
	cvt.sat.f32.f32 	%f158, %f157;
	fma.rm.f32 	%f159, %f158, %f93, %f92;
	add.f32 	%f160, %f159, 0fCB40007F;
	neg.f32 	%f161, %f160;
	fma.rn.f32 	%f162, %f156, 0f3FB8AA3B, %f161;
	fma.rn.f32 	%f163, %f156, 0f32A57060, %f162;
	mov.b32 	%r70, %f159;
	shl.b32 	%r71, %r70, 23;
	mov.b32 	%f164, %r71;
	ex2.approx.ftz.f32 	%f165, %f163;
	mul.f32 	%f166, %f165, %f164;
	add.f32 	%f167, %f154, %f166;
	ld.global.f32 	%f168, [%rd41+8];
	sub.f32 	%f169, %f168, %f326;
	fma.rn.f32 	%f170, %f169, 0f3BBB989D, 0f3F000000;
	cvt.sat.f32.f32 	%f171, %f170;
	fma.rm.f32 	%f172, %f171, %f93, %f92;
	add.f32 	%f173, %f172, 0fCB40007F;
	neg.f32 	%f174, %f173;
	fma.rn.f32 	%f175, %f169, 0f3FB8AA3B, %f174;
	fma.rn.f32 	%f176, %f169, 0f32A57060, %f175;
	mov.b32 	%r72, %f172;
	shl.b32 	%r73, %r72, 23;
	mov.b32 	%f177, %r73;
	ex2.approx.ftz.f32 	%f178, %f176;
	mul.f32 	%f179, %f178, %f177;
	add.f32 	%f180, %f167, %f179;
	ld.global.f32 	%f181, [%rd41+12];
	sub.f32 	%f182, %f181, %f326;
	fma.rn.f32 	%f183, %f182, 0f3BBB989D, 0f3F000000;
	cvt.sat.f32.f32 	%f184, %f183;
	fma.rm.f32 	%f185, %f184, %f93, %f92;
	add.f32 	%f186, %f185, 0fCB40007F;
	neg.f32 	%f187, %f186;
	fma.rn.f32 	%f188, %f182, 0f3FB8AA3B, %f187;
	fma.rn.f32 	%f189, %f182, 0f32A57060, %f188;
	mov.b32 	%r74, %f185;
	shl.b32 	%r75, %r74, 23;
	mov.b32 	%f190, %r75;
	ex2.approx.ftz.f32 	%f191, %f189;
	mul.f32 	%f192, %f191, %f190;
	st.shared.v4.f32 	[%r124], {%f153, %f166, %f179, %f192};
	add.f32 	%f334, %f180, %f192;
	add.s32 	%r124, %r124, 32;
	add.s32 	%r123, %r123, 8;
	add.s64 	%rd41, %rd41, 32;
	setp.eq.s32 	%p42, %r123, 0;
	@%p42 bra 	$L__BB0_19;
	bra.uni 	$L__BB0_18;
$L__BB0_19:
	setp.eq.s32 	%p43, %r19, 0;
	@%p43 bra 	$L__BB0_27;
	and.b32  	%r27, %r49, 3;
	setp.lt.u32 	%p44, %r19, 4;
	@%p44 bra 	$L__BB0_22;
	mul.wide.u32 	%rd26, %r120, 4;
	add.s64 	%rd27, %rd2, %rd26;
	ld.global.f32 	%f194, [%rd27];
	sub.f32 	%f195, %f194, %f326;
	fma.rn.f32 	%f196, %f195, 0f3BBB989D, 0f3F000000;
	cvt.sat.f32.f32 	%f197, %f196;
	mov.f32 	%f198, 0f4B400001;
	mov.f32 	%f199, 0f437C0000;
	fma.rm.f32 	%f200, %f197, %f199, %f198;
	add.f32 	%f201, %f200, 0fCB40007F;
	neg.f32 	%f202, %f201;
	fma.rn.f32 	%f203, %f195, 0f3FB8AA3B, %f202;
	fma.rn.f32 	%f204, %f195, 0f32A57060, %f203;
	mov.b32 	%r76, %f200;
	shl.b32 	%r77, %r76, 23;
	mov.b32 	%f205, %r77;
	ex2.approx.ftz.f32 	%f206, %f204;
	mul.f32 	%f207, %f206, %f205;
	shl.b32 	%r78, %r120, 2;
	mov.u32 	%r79, sdata;
	add.s32 	%r80, %r79, %r78;
	st.shared.f32 	[%r80], %f207;
	add.f32 	%f208, %f334, %f207;
	ld.global.f32 	%f209, [%rd27+4];
	sub.f32 	%f210, %f209, %f326;
	fma.rn.f32 	%f211, %f210, 0f3BBB989D, 0f3F000000;
	cvt.sat.f32.f32 	%f212, %f211;
	fma.rm.f32 	%f213, %f212, %f199, %f198;
	add.f32 	%f214, %f213, 0fCB40007F;
	neg.f32 	%f215, %f214;
	fma.rn.f32 	%f216, %f210, 0f3FB8AA3B, %f215;
	fma.rn.f32 	%f217, %f210, 0f32A57060, %f216;
	mov.b32 	%r81, %f213;
	shl.b32 	%r82, %r81, 23;
	mov.b32 	%f218, %r82;
	ex2.approx.ftz.f32 	%f219, %f217;
	mul.f32 	%f220, %f219, %f218;
	st.shared.f32 	[%r80+4], %f220;
	add.f32 	%f221, %f208, %f220;
	ld.global.f32 	%f222, [%rd27+8];
	sub.f32 	%f223, %f222, %f326;
	fma.rn.f32 	%f224, %f223, 0f3BBB989D, 0f3F000000;
	cvt.sat.f32.f32 	%f225, %f224;
	fma.rm.f32 	%f226, %f225, %f199, %f198;
	add.f32 	%f227, %f226, 0fCB40007F;
	neg.f32 	%f228, %f227;
	fma.rn.f32 	%f229, %f223, 0f3FB8AA3B, %f228;
	fma.rn.f32 	%f230, %f223, 0f32A57060, %f229;
	mov.b32 	%r83, %f226;
	shl.b32 	%r84, %r83, 23;
	mov.b32 	%f231, %r84;
	ex2.approx.ftz.f32 	%f232, %f230;
	mul.f32 	%f233, %f232, %f231;
	st.shared.f32 	[%r80+8], %f233;
	add.f32 	%f234, %f221, %f233;
	ld.global.f32 	%f235, [%rd27+12];
	sub.f32 	%f236, %f235, %f326;
	fma.rn.f32 	%f237, %f236, 0f3BBB989D, 0f3F000000;
	cvt.sat.f32.f32 	%f238, %f237;
	fma.rm.f32 	%f239, %f238, %f199, %f198;
	add.f32 	%f240, %f239, 0fCB40007F;
	neg.f32 	%f241, %f240;
	fma.rn.f32 	%f242, %f236, 0f3FB8AA3B, %f241;
	fma.rn.f32 	%f243, %f236, 0f32A57060, %f242;
	mov.b32 	%r85, %f239;
	shl.b32 	%r86, %r85, 23;
	mov.b32 	%f244, %r86;
	ex2.approx.ftz.f32 	%f245, %f243;
	mul.f32 	%f246, %f245, %f244;
	st.shared.f32 	[%r80+12], %f246;
	add.f32 	%f334, %f234, %f246;
	add.s32 	%r120, %r120, 4;
$L__BB0_22:
	setp.eq.s32 	%p45, %r27, 0;
	@%p45 bra 	$L__BB0_27;
	setp.eq.s32 	%p46, %r27, 1;
	@%p46 bra 	$L__BB0_25;
	mul.wide.u32 	%rd28, %r120, 4;
	add.s64 	%rd29, %rd2, %rd28;
	ld.global.f32 	%f248, [%rd29];
	sub.f32 	%f249, %f248, %f326;
	fma.rn.f32 	%f250, %f249, 0f3BBB989D, 0f3F000000;
	cvt.sat.f32.f32 	%f251, %f250;
	mov.f32 	%f252, 0f4B400001;
	mov.f32 	%f253, 0f437C0000;
	fma.rm.f32 	%f254, %f251, %f253, %f252;
	add.f32 	%f255, %f254, 0fCB40007F;
	neg.f32 	%f256, %f255;
	fma.rn.f32 	%f257, %f249, 0f3FB8AA3B, %f256;
	fma.rn.f32 	%f258, %f249, 0f32A57060, %f257;
	mov.b32 	%r87, %f254;
	shl.b32 	%r88, %r87, 23;
	mov.b32 	%f259, %r88;
	ex2.approx.ftz.f32 	%f260, %f258;
	mul.f32 	%f261, %f260, %f259;
	shl.b32 	%r89, %r120, 2;
	mov.u32 	%r90, sdata;
	add.s32 	%r91, %r90, %r89;
	st.shared.f32 	[%r91], %f261;
	add.f32 	%f262, %f334, %f261;
	ld.global.f32 	%f263, [%rd29+4];
	sub.f32 	%f264, %f263, %f326;
	fma.rn.f32 	%f265, %f264, 0f3BBB989D, 0f3F000000;
	cvt.sat.f32.f32 	%f266, %f265;
	fma.rm.f32 	%f267, %f266, %f253, %f252;
	add.f32 	%f268, %f267, 0fCB40007F;
	neg.f32 	%f269, %f268;
	fma.rn.f32 	%f270, %f264, 0f3FB8AA3B, %f269;
	fma.rn.f32 	%f271, %f264, 0f32A57060, %f270;
	mov.b32 	%r92, %f267;
	shl.b32 	%r93, %r92, 23;
	mov.b32 	%f272, %r93;
	ex2.approx.ftz.f32 	%f273, %f271;
	mul.f32 	%f274, %f273, %f272;
	st.shared.f32 	[%r91+4], %f274;
	add.f32 	%f334, %f262, %f274;
	add.s32 	%r120, %r120, 2;
$L__BB0_25:
	and.b32  	%r94, %r49, 1;
	setp.eq.b32 	%p47, %r94, 1;
	not.pred 	%p48, %p47;
	@%p48 bra 	$L__BB0_27;
	mul.wide.u32 	%rd30, %r120, 4;
	add.s64 	%rd31, %rd2, %rd30;
	ld.global.f32 	%f275, [%rd31];
	sub.f32 	%f276, %f275, %f326;
	fma.rn.f32 	%f277, %f276, 0f3BBB989D, 0f3F000000;
	cvt.sat.f32.f32 	%f278, %f277;
	mov.f32 	%f279, 0f4B400001;
	mov.f32 	%f280, 0f437C0000;
	fma.rm.f32 	%f281, %f278, %f280, %f279;
	add.f32 	%f282, %f281, 0fCB40007F;
	neg.f32 	%f283, %f282;
	fma.rn.f32 	%f284, %f276, 0f3FB8AA3B, %f283;
	fma.rn.f32 	%f285, %f276, 0f32A57060, %f284;
	mov.b32 	%r95, %f281;
	shl.b32 	%r96, %r95, 23;
	mov.b32 	%f286, %r96;
	ex2.approx.ftz.f32 	%f287, %f285;
	mul.f32 	%f288, %f287, %f286;
	shl.b32 	%r97, %r120, 2;
	mov.u32 	%r98, sdata;
	add.s32 	%r99, %r98, %r97;
	st.shared.f32 	[%r99], %f288;
	add.f32 	%f334, %f334, %f288;
$L__BB0_27:
	setp.lt.s32 	%p49, %r49, 1;
	@%p49 bra 	$L__BB0_39;
	and.b32  	%r32, %r49, 7;
	setp.lt.u32 	%p50, %r49, 8;
	mov.b32 	%r127, 0;
	@%p50 bra 	$L__BB0_31;
	and.b32  	%r127, %r49, 2147483640;
	neg.s32 	%r125, %r127;
	add.s64 	%rd33, %rd14, %rd1;
	add.s64 	%rd42, %rd33, 16;
	mov.u32 	%r102, sdata;
	add.s32 	%r126, %r102, 16;
$L__BB0_30:
	.pragma "nounroll";
	ld.shared.v4.f32 	{%f289, %f290, %f291, %f292}, [%r126+-16];
	div.rn.f32 	%f293, %f289, %f334;
	st.global.f32 	[%rd42+-16], %f293;
	div.rn.f32 	%f294, %f290, %f334;
	st.global.f32 	[%rd42+-12], %f294;
	div.rn.f32 	%f295, %f291, %f334;
	st.global.f32 	[%rd42+-8], %f295;
	div.rn.f32 	%f296, %f292, %f334;
	st.global.f32 	[%rd42+-4], %f296;
	ld.shared.v4.f32 	{%f297, %f298, %f299, %f300}, [%r126];
	div.rn.f32 	%f301, %f297, %f334;
	st.global.f32 	[%rd42], %f301;
	div.rn.f32 	%f302, %f298, %f334;
	st.global.f32 	[%rd42+4], %f302;
	div.rn.f32 	%f303, %f299, %f334;
	st.global.f32 	[%rd42+8], %f303;
	div.rn.f32 	%f304, %f300, %f334;
	st.global.f32 	[%rd42+12], %f304;
	add.s32 	%r126, %r126, 32;
	add.s32 	%r125, %r125, 8;
	add.s64 	%rd42, %rd42, 32;
	setp.ne.s32 	%p51, %r125, 0;
	@%p51 bra 	$L__BB0_30;
$L__BB0_31:
	setp.eq.s32 	%p52, %r32, 0;
	@%p52 bra 	$L__BB0_39;
	and.b32  	%r44, %r49, 3;
	setp.lt.u32 	%p53, %r32, 4;
	@%p53 bra 	$L__BB0_34;
	shl.b32 	%r103, %r127, 2;
	mov.u32 	%r104, sdata;
	add.s32 	%r105, %r104, %r103;
	ld.shared.f32 	%f305, [%r105];
	div.rn.f32 	%f306, %f305, %f334;
	mul.wide.u32 	%rd34, %r127, 4;
	add.s64 	%rd35, %rd2, %rd34;
	st.global.f32 	[%rd35], %f306;
	ld.shared.f32 	%f307, [%r105+4];
	div.rn.f32 	%f308, %f307, %f334;
	st.global.f32 	[%rd35+4], %f308;
	ld.shared.f32 	%f309, [%r105+8];
	div.rn.f32 	%f310, %f309, %f334;
	st.global.f32 	[%rd35+8], %f310;
	ld.shared.f32 	%f311, [%r105+12];
	div.rn.f32 	%f312, %f311, %f334;
	st.global.f32 	[%rd35+12], %f312;
	add.s32 	%r127, %r127, 4;
$L__BB0_34:
	setp.eq.s32 	%p54, %r44, 0;
	@%p54 bra 	$L__BB0_39;
	setp.eq.s32 	%p55, %r44, 1;
	@%p55 bra 	$L__BB0_37;
	shl.b32 	%r106, %r127, 2;
	mov.u32 	%r107, sdata;
	add.s32 	%r108, %r107, %r106;
	ld.shared.f32 	%f313, [%r108];
	div.rn.f32 	%f314, %f313, %f334;
	mul.wide.u32 	%rd36, %r127, 4;
	add.s64 	%rd37, %rd2, %rd36;
	st.global.f32 	[%rd37], %f314;
	ld.shared.f32 	%f315, [%r108+4];
	div.rn.f32 	%f316, %f315, %f334;
	st.global.f32 	[%rd37+4], %f316;
	add.s32 	%r127, %r127, 2;
$L__BB0_37:
	and.b32  	%r109, %r49, 1;
	setp.eq.b32 	%p56, %r109, 1;
	not.pred 	%p57, %p56;
	@%p57 bra 	$L__BB0_39;
	shl.b32 	%r110, %r127, 2;
	mov.u32 	%r111, sdata;
	add.s32 	%r112, %r111, %r110;
	ld.shared.f32 	%f317, [%r112];
	div.rn.f32 	%f318, %f317, %f334;
	mul.wide.u32 	%rd38, %r127, 4;
	add.s64 	%rd39, %rd2, %rd38;
	st.global.f32 	[%rd39], %f318;
$L__BB0_39:
	ret;

}
	// .globl	_Z14calculaProdutoPfS_S_iib
.visible .entry _Z14calculaProdutoPfS_S_iib(
	.param .u64 .ptr .align 1 _Z14calculaProdutoPfS_S_iib_param_0,
	.param .u64 .ptr .align 1 _Z14calculaProdutoPfS_S_iib_param_1,
	.param .u64 .ptr .align 1 _Z14calculaProdutoPfS_S_iib_param_2,
	.param .u32 _Z14calculaProdutoPfS_S_iib_param_3,
	.param .u32 _Z14calculaProdutoPfS_S_iib_param_4,
	.param .u8 _Z14calculaProdutoPfS_S_iib_param_5
)
{
	.reg .pred 	%p<17>;
	.reg .b16 	%rs<2>;
	.reg .b32 	%r<80>;
	.reg .b32 	%f<72>;
	.reg .b64 	%rd<57>;

	ld.param.u64 	%rd4, [_Z14calculaProdutoPfS_S_iib_param_0];
	ld.param.u64 	%rd5, [_Z14calculaProdutoPfS_S_iib_param_1];
	ld.param.u64 	%rd3, [_Z14calculaProdutoPfS_S_iib_param_2];
	ld.param.u32 	%r15, [_Z14calculaProdutoPfS_S_iib_param_3];
	ld.param.u32 	%r16, [_Z14calculaProdutoPfS_S_iib_param_4];
	ld.param.s8 	%rs1, [_Z14calculaProdutoPfS_S_iib_param_5];
	cvta.to.global.u64 	%rd1, %rd5;
	cvta.to.global.u64 	%rd2, %rd4;
	mov.u32 	%r17, %ctaid.y;
	mov.u32 	%r18, %ntid.y;
	mov.u32 	%r19, %tid.y;
	mad.lo.s32 	%r1, %r17, %r18, %r19;
	mov.u32 	%r20, %ctaid.x;
	mov.u32 	%r21, %ntid.x;
	mov.u32 	%r22, %tid.x;
	mad.lo.s32 	%r2, %r20, %r21, %r22;
	setp.ge.s32 	%p1, %r1, %r15;
	setp.ge.s32 	%p2, %r2, %r16;
	or.pred  	%p3, %p1, %p2;
	@%p3 bra 	$L__BB1_15;
	mul.lo.s32 	%r3, %r15, %r1;
	mul.lo.s32 	%r4, %r15, %r2;
	and.b32  	%r5, %r15, 7;
	setp.lt.u32 	%p4, %r15, 8;
	mov.f32 	%f70, 0f00000000;
	mov.b32 	%r78, 0;
	@%p4 bra 	$L__BB1_4;
	and.b32  	%r78, %r15, 2147483640;
	mov.f32 	%f70, 0f00000000;
	mov.b32 	%r76, 0;
$L__BB1_3:
	.pragma "nounroll";
	setp.eq.s16 	%p5, %rs1, 0;
	add.s32 	%r25, %r76, %r3;
	mul.wide.u32 	%rd6, %r25, 4;
	add.s64 	%rd7, %rd2, %rd6;
	ld.global.f32 	%f18, [%rd7];
	add.s32 	%r26, %r76, %r4;
	mad.lo.s32 	%r27, %r76, %r16, %r2;
	selp.b32 	%r28, %r27, %r26, %p5;
	mul.wide.s32 	%rd8, %r28, 4;
	add.s64 	%rd9, %rd1, %rd8;
	ld.global.f32 	%f19, [%rd9];
	fma.rn.f32 	%f20, %f18, %f19, %f70;
	ld.global.f32 	%f21, [%rd7+4];
	add.s32 	%r29, %r26, 1;
	add.s32 	%r30, %r27, %r16;
	selp.b32 	%r31, %r30, %r29, %p5;
	mul.wide.s32 	%rd10, %r31, 4;
	add.s64 	%rd11, %rd1, %rd10;
	ld.global.f32 	%f22, [%rd11];
	fma.rn.f32 	%f23, %f21, %f22, %f20;
	ld.global.f32 	%f24, [%rd7+8];
	add.s32 	%r32, %r26, 2;
	add.s32 	%r33, %r30, %r16;
	selp.b32 	%r34, %r33, %r32, %p5;
	mul.wide.s32 	%rd12, %r34, 4;
	add.s64 	%rd13, %rd1, %rd12;
	ld.global.f32 	%f25, [%rd13];
	fma.rn.f32 	%f26, %f24, %f25, %f23;
	ld.global.f32 	%f27, [%rd7+12];
	add.s32 	%r35, %r26, 3;
	add.s32 	%r36, %r33, %r16;
	selp.b32 	%r37, %r36, %r35, %p5;
	mul.wide.s32 	%rd14, %r37, 4;
	add.s64 	%rd15, %rd1, %rd14;
	ld.global.f32 	%f28, [%rd15];
	fma.rn.f32 	%f29, %f27, %f28, %f26;
	ld.global.f32 	%f30, [%rd7+16];
	add.s32 	%r38, %r26, 4;
	add.s32 	%r39, %r36, %r16;
	selp.b32 	%r40, %r39, %r38, %p5;
	mul.wide.s32 	%rd16, %r40, 4;
	add.s64 	%rd17, %rd1, %rd16;
	ld.global.f32 	%f31, [%rd17];
	fma.rn.f32 	%f32, %f30, %f31, %f29;
	ld.global.f32 	%f33, [%rd7+20];
	add.s32 	%r41, %r26, 5;
	add.s32 	%r42, %r39, %r16;
	selp.b32 	%r43, %r42, %r41, %p5;
	mul.wide.s32 	%rd18, %r43, 4;
	add.s64 	%rd19, %rd1, %rd18;
	ld.global.f32 	%f34, [%rd19];
	fma.rn.f32 	%f35, %f33, %f34, %f32;
	ld.global.f32 	%f36, [%rd7+24];
	add.s32 	%r44, %r26, 6;
	add.s32 	%r45, %r42, %r16;
	selp.b32 	%r46, %r45, %r44, %p5;
	mul.wide.s32 	%rd20, %r46, 4;
	add.s64 	%rd21, %rd1, %rd20;
	ld.global.f32 	%f37, [%rd21];
	fma.rn.f32 	%f38, %f36, %f37, %f35;
	ld.global.f32 	%f39, [%rd7+28];
	add.s32 	%r47, %r26, 7;
	add.s32 	%r48, %r45, %r16;
	selp.b32 	%r49, %r48, %r47, %p5;
	mul.wide.s32 	%rd22, %r49, 4;
	add.s64 	%rd23, %rd1, %rd22;
	ld.global.f32 	%f40, [%rd23];
	fma.rn.f32 	%f70, %f39, %f40, %f38;
	add.s32 	%r76, %r76, 8;
	setp.ne.s32 	%p6, %r76, %r78;
	@%p6 bra 	$L__BB1_3;
$L__BB1_4:
	setp.eq.s32 	%p7, %r5, 0;
	@%p7 bra 	$L__BB1_12;
	and.b32  	%r10, %r15, 3;
	setp.lt.u32 	%p8, %r5, 4;
	@%p8 bra 	$L__BB1_7;
	setp.eq.s16 	%p9, %rs1, 0;
	add.s32 	%r50, %r78, %r3;
	mul.wide.u32 	%rd24, %r50, 4;
	add.s64 	%rd25, %rd2, %rd24;
	ld.global.f32 	%f42, [%rd25];
	add.s32 	%r51, %r78, %r4;
	mad.lo.s32 	%r52, %r78, %r16, %r2;
	selp.b32 	%r53, %r52, %r51, %p9;
	mul.wide.s32 	%rd26, %r53, 4;
	add.s64 	%rd27, %rd1, %rd26;
	ld.global.f32 	%f43, [%rd27];
	fma.rn.f32 	%f44, %f42, %f43, %f70;
	cvt.u64.u32 	%rd28, %r3;
	cvt.u64.u32 	%rd29, %r78;
	add.s64 	%rd30, %rd29, %rd28;
	shl.b64 	%rd31, %rd30, 2;
	add.s64 	%rd32, %rd2, %rd31;
	ld.global.f32 	%f45, [%rd32+4];
	add.s32 	%r54, %r51, 1;
	add.s32 	%r55, %r52, %r16;
	selp.b32 	%r56, %r55, %r54, %p9;
	mul.wide.s32 	%rd33, %r56, 4;
	add.s64 	%rd34, %rd1, %rd33;
	ld.global.f32 	%f46, [%rd34];
	fma.rn.f32 	%f47, %f45, %f46, %f44;
	ld.global.f32 	%f48, [%rd32+8];
	add.s32 	%r57, %r51, 2;
	add.s32 	%r58, %r55, %r16;
	selp.b32 	%r59, %r58, %r57, %p9;
	mul.wide.s32 	%rd35, %r59, 4;
	add.s64 	%rd36, %rd1, %rd35;
	ld.global.f32 	%f49, [%rd36];
	fma.rn.f32 	%f50, %f48, %f49, %f47;
	ld.global.f32 	%f51, [%rd32+12];
	add.s32 	%r60, %r51, 3;
	add.s32 	%r61, %r58, %r16;
	selp.b32 	%r62, %r61, %r60, %p9;
	mul.wide.s32 	%rd37, %r62, 4;
	add.s64 	%rd38, %rd1, %rd37;
	ld.global.f32 	%f52, [%rd38];
	fma.rn.f32 	%f70, %f51, %f52, %f50;
	add.s32 	%r78, %r78, 4;
$L__BB1_7:
	setp.eq.s32 	%p10, %r10, 0;
	@%p10 bra 	$L__BB1_12;
	setp.eq.s32 	%p11, %r10, 1;
	@%p11 bra 	$L__BB1_10;
	setp.eq.s16 	%p12, %rs1, 0;
	add.s32 	%r63, %r78, %r3;
	mul.wide.u32 	%rd39, %r63, 4;
	add.s64 	%rd40, %rd2, %rd39;
	ld.global.f32 	%f54, [%rd40];
	add.s32 	%r64, %r78, %r4;
	mad.lo.s32 	%r65, %r78, %r16, %r2;
	selp.b32 	%r66, %r65, %r64, %p12;
	mul.wide.s32 	%rd41, %r66, 4;
	add.s64 	%rd42, %rd1, %rd41;
	ld.global.f32 	%f55, [%rd42];
	fma.rn.f32 	%f56, %f54, %f55, %f70;
	cvt.u64.u32 	%rd43, %r3;
	cvt.u64.u32 	%rd44, %r78;
	add.s64 	%rd45, %rd44, %rd43;
	shl.b64 	%rd46, %rd45, 2;
	add.s64 	%rd47, %rd2, %rd46;
	ld.global.f32 	%f57, [%rd47+4];
	add.s32 	%r67, %r64, 1;
	add.s32 	%r68, %r65, %r16;
	selp.b32 	%r69, %r68, %r67, %p12;
	mul.wide.s32 	%rd48, %r69, 4;
	add.s64 	%rd49, %rd1, %rd48;
	ld.global.f32 	%f58, [%rd49];
	fma.rn.f32 	%f70, %f57, %f58, %f56;
	add.s32 	%r78, %r78, 2;
$L__BB1_10:
	and.b32  	%r70, %r15, 1;
	setp.eq.b32 	%p13, %r70, 1;
	not.pred 	%p14, %p13;
	@%p14 bra 	$L__BB1_12;
	setp.eq.s16 	%p15, %rs1, 0;
	add.s32 	%r71, %r78, %r3;
	mul.wide.u32 	%rd50, %r71, 4;
	add.s64 	%rd51, %rd2, %rd50;
	ld.global.f32 	%f59, [%rd51];
	add.s32 	%r72, %r78, %r4;
	mad.lo.s32 	%r73, %r78, %r16, %r2;
	selp.b32 	%r74, %r73, %r72, %p15;
	mul.wide.s32 	%rd52, %r74, 4;
	add.s64 	%rd53, %rd1, %rd52;
	ld.global.f32 	%f60, [%rd53];
	fma.rn.f32 	%f70, %f59, %f60, %f70;
$L__BB1_12:
	setp.eq.s16 	%p16, %rs1, 0;
	@%p16 bra 	$L__BB1_14;
	cvt.rn.f32.u32 	%f61, %r15;
	sqrt.rn.f32 	%f62, %f61;
	div.rn.f32 	%f70, %f70, %f62;
$L__BB1_14:
	add.s32 	%r75, %r3, %r2;
	cvta.to.global.u64 	%rd54, %rd3;
	mul.wide.s32 	%rd55, %r75, 4;
	add.s64 	%rd56, %rd54, %rd55;
	st.global.f32 	[%rd56], %f70;
$L__BB1_15:
	ret;

}
	// .globl	_ZN3cub18CUB_300001_SM_10006detail11EmptyKernelIvEEvv
.visible .entry _ZN3cub18CUB_300001_SM_10006detail11EmptyKernelIvEEvv()
{


	ret;

}


// ===== COMPILED SASS (sm_100) =====

	.target	sm_100

	.elftype	@"ET_EXEC"


//--------------------- .note.nv.tkinfo           --------------------------
	.section	.note.nv.tkinfo,"",@"SHT_NOTE"
	.sectionflags	@"SHF_NOTE_NV_TKINFO"
	.tkinfo
        /*0018*/ 	.word	0x00000002
        /*0030*/ 	.string	""
        /*0030*/ 	.string	"ptxas"
        /*0030*/ 	.string	"Cuda compilation tools, release 13.0, V13.0.88"
        /*0030*/ 	.string	"Build cuda_13.0.r13.0/compiler.36424714_0"
        /*0030*/ 	.string	"-arch sm_100 -m 64 "



//--------------------- .note.nv.cuinfo           --------------------------
	.section	.note.nv.cuinfo,"",@"SHT_NOTE"
	.sectionflags	@"SHF_NOTE_NV_CUINFO"
        /*0018*/ 	.short	0x0002
        /*001a*/ 	.short	0x0064
        /*001c*/ 	.short	0x0082
	.zero		2


//--------------------- .nv.info                  --------------------------
	.section	.nv.info,"",@"SHT_CUDA_INFO"
	.align	4


	//----- nvinfo : EIATTR_REGCOUNT
	.align		4
        /*0000*/ 	.byte	0x04, 0x2f
        /*0002*/ 	.short	(.L_41 - .L_40)
	.align		4
.L_40:
        /*0004*/ 	.word	index@(_Z7softmaxPfi)
        /*0008*/ 	.word	0x00000020


	//----- nvinfo : EIATTR_FRAME_SIZE
	.align		4
.L_41:
        /*000c*/ 	.byte	0x04, 0x11
        /*000e*/ 	.short	(.L_43 - .L_42)
	.align		4
.L_42:
        /*0010*/ 	.word	index@($__internal_2_$__cuda_sm3x_div_rn_noftz_f32_slowpath)
        /*0014*/ 	.word	0x00000000


	//----- nvinfo : EIATTR_FRAME_SIZE
	.align		4
.L_43:
        /*0018*/ 	.byte	0x04, 0x11
        /*001a*/ 	.short	(.L_45 - .L_44)
	.align		4
.L_44:
        /*001c*/ 	.word	index@(_Z7softmaxPfi)
        /*0020*/ 	.word	0x00000000


	//----- nvinfo : EIATTR_REGCOUNT
	.align		4
.L_45:
        /*0024*/ 	.byte	0x04, 0x2f
        /*0026*/ 	.short	(.L_47 - .L_46)
	.align		4
.L_46:
        /*0028*/ 	.word	index@(_Z14calculaProdutoPfS_S_iib)
        /*002c*/ 	.word	0x00000020


	//----- nvinfo : EIATTR_FRAME_SIZE
	.align		4
.L_47:
        /*0030*/ 	.byte	0x04, 0x11
        /*0032*/ 	.short	(.L_49 - .L_48)
	.align		4
.L_48:
        /*0034*/ 	.word	index@($__internal_1_$__cuda_sm3x_div_rn_noftz_f32_slowpath)
        /*0038*/ 	.word	0x00000000


	//----- nvinfo : EIATTR_FRAME_SIZE
	.align		4
.L_49:
        /*003c*/ 	.byte	0x04, 0x11
        /*003e*/ 	.short	(.L_51 - .L_50)
	.align		4
.L_50:
        /*0040*/ 	.word	index@($__internal_0_$__cuda_sm20_sqrt_rn_f32_slowpath)
        /*0044*/ 	.word	0x00000000


	//----- nvinfo : EIATTR_FRAME_SIZE
	.align		4
.L_51:
        /*0048*/ 	.byte	0x04, 0x11
        /*004a*/ 	.short	(.L_53 - .L_52)
	.align		4
.L_52:
        /*004c*/ 	.word	index@(_Z14calculaProdutoPfS_S_iib)
        /*0050*/ 	.word	0x00000000


	//----- nvinfo : EIATTR_REGCOUNT
	.align		4
.L_53:
        /*0054*/ 	.byte	0x04, 0x2f
        /*0056*/ 	.short	(.L_55 - .L_54)
	.align		4
.L_54:
        /*0058*/ 	.word	index@(_ZN3cub18CUB_300001_SM_10006detail11EmptyKernelIvEEvv)
        /*005c*/ 	.word	0x00000004


	//----- nvinfo : EIATTR_FRAME_SIZE
	.align		4
.L_55:
        /*0060*/ 	.byte	0x04, 0x11
        /*0062*/ 	.short	(.L_57 - .L_56)
	.align		4
.L_56:
        /*0064*/ 	.word	index@(_ZN3cub18CUB_300001_SM_10006detail11EmptyKernelIvEEvv)
        /*0068*/ 	.word	0x00000000


	//----- nvinfo : EIATTR_MIN_STACK_SIZE
	.align		4
.L_57:
        /*006c*/ 	.byte	0x04, 0x12
        /*006e*/ 	.short	(.L_59 - .L_58)
	.align		4
.L_58:
        /*0070*/ 	.word	index@(_ZN3cub18CUB_300001_SM_10006detail11EmptyKernelIvEEvv)
        /*0074*/ 	.word	0x00000000


	//----- nvinfo : EIATTR_MIN_STACK_SIZE
	.align		4
.L_59:
        /*0078*/ 	.byte	0x04, 0x12
        /*007a*/ 	.short	(.L_61 - .L_60)
	.align		4
.L_60:
        /*007c*/ 	.word	index@(_Z14calculaProdutoPfS_S_iib)
        /*0080*/ 	.word	0x00000000


	//----- nvinfo : EIATTR_MIN_STACK_SIZE
	.align		4
.L_61:
        /*0084*/ 	.byte	0x04, 0x12
        /*0086*/ 	.short	(.L_63 - .L_62)
	.align		4
.L_62:
        /*0088*/ 	.word	index@(_Z7softmaxPfi)
        /*008c*/ 	.word	0x00000000
.L_63:


//--------------------- .nv.compat                --------------------------
	.section	.nv.compat,"",@"SHT_CUDA_COMPAT_INFO"
	.align	4
        /*0000*/ 	.byte	0x02, 0x09, 0x00, 0x00, 0x02, 0x02, 0x01, 0x00, 0x02, 0x05, 0x05, 0x00, 0x03, 0x07, 0x01, 0x01
        /*0010*/ 	.byte	0x02, 0x03, 0x00, 0x00, 0x02, 0x06, 0x01, 0x00, 0x04, 0x0b, 0x08, 0x00, 0x01, 0x00, 0x00, 0x00
        /*0020*/ 	.byte	0x00, 0x00, 0x00, 0x00


//--------------------- .nv.info._ZN3cub18CUB_300001_SM_10006detail11EmptyKernelIvEEvv --------------------------
	.section	.nv.info._ZN3cub18CUB_300001_SM_10006detail11EmptyKernelIvEEvv,"",@"SHT_CUDA_INFO"
	.sectionflags	@""
	.align	4


	//----- nvinfo : EIATTR_CUDA_API_VERSION
	.align		4
        /*0000*/ 	.byte	0x04, 0x37
        /*0002*/ 	.short	(.L_65 - .L_64)
.L_64:
        /*0004*/ 	.word	0x00000082


	//----- nvinfo : EIATTR_SPARSE_MMA_MASK
	.align		4
.L_65:
        /*0008*/ 	.byte	0x03, 0x50
        /*000a*/ 	.short	0x0000


	//----- nvinfo : EIATTR_MAXREG_COUNT
	.align		4
        /*000c*/ 	.byte	0x03, 0x1b
        /*000e*/ 	.short	0x00ff


	//----- nvinfo : EIATTR_MERCURY_ISA_VERSION
	.align		4
        /*0010*/ 	.byte	0x03, 0x5f
        /*0012*/ 	.short	0x0101


	//----- nvinfo : EIATTR_VRC_CTA_INIT_COUNT
	.align		4
        /*0014*/ 	.byte	0x02, 0x4a
	.zero		1
	.zero		1


	//----- nvinfo : EIATTR_EXIT_INSTR_OFFSETS
	.align		4
        /*0018*/ 	.byte	0x04, 0x1c
        /*001a*/ 	.short	(.L_67 - .L_66)


	//   ....[0]....
.L_66:
        /*001c*/ 	.word	0x00000010


	//----- nvinfo : EIATTR_SW_WAR
	.align		4
.L_67:
        /*0020*/ 	.byte	0x04, 0x36
        /*0022*/ 	.short	(.L_69 - .L_68)
.L_68:
        /*0024*/ 	.word	0x00000008
.L_69:


//--------------------- .nv.info._Z14calculaProdutoPfS_S_iib --------------------------
	.section	.nv.info._Z14calculaProdutoPfS_S_iib,"",@"SHT_CUDA_INFO"
	.sectionflags	@""
	.align	4


	//----- nvinfo : EIATTR_CUDA_API_VERSION
	.align		4
        /*0000*/ 	.byte	0x04, 0x37
        /*0002*/ 	.short	(.L_71 - .L_70)
.L_70:
        /*0004*/ 	.word	0x00000082


	//----- nvinfo : EIATTR_KPARAM_INFO
	.align		4
.L_71:
        /*0008*/ 	.byte	0x04, 0x17
        /*000a*/ 	.short	(.L_73 - .L_72)
.L_72:
        /*000c*/ 	.word	0x00000000
        /*0010*/ 	.short	0x0005
        /*0012*/ 	.short	0x0020
        /*0014*/ 	.byte	0x00, 0xf0, 0x05, 0x00


	//----- nvinfo : EIATTR_KPARAM_INFO
	.align		4
.L_73:
        /*0018*/ 	.byte	0x04, 0x17
        /*001a*/ 	.short	(.L_75 - .L_74)
.L_74:
        /*001c*/ 	.word	0x00000000
        /*0020*/ 	.short	0x0004
        /*0022*/ 	.short	0x001c
        /*0024*/ 	.byte	0x00, 0xf0, 0x11, 0x00


	//----- nvinfo : EIATTR_KPARAM_INFO
	.align		4
.L_75:
        /*0028*/ 	.byte	0x04, 0x17
        /*002a*/ 	.short	(.L_77 - .L_76)
.L_76:
        /*002c*/ 	.word	0x00000000
        /*0030*/ 	.short	0x0003
        /*0032*/ 	.short	0x0018
        /*0034*/ 	.byte	0x00, 0xf0, 0x11, 0x00


	//----- nvinfo : EIATTR_KPARAM_INFO
	.align		4
.L_77:
        /*0038*/ 	.byte	0x04, 0x17
        /*003a*/ 	.short	(.L_79 - .L_78)
.L_78:
        /*003c*/ 	.word	0x00000000
        /*0040*/ 	.short	0x0002
        /*0042*/ 	.short	0x0010
        /*0044*/ 	.byte	0x00, 0xf5, 0x21, 0x00


	//----- nvinfo : EIATTR_KPARAM_INFO
	.align		4
.L_79:
        /*0048*/ 	.byte	0x04, 0x17
        /*004a*/ 	.short	(.L_81 - .L_80)
.L_80:
        /*004c*/ 	.word	0x00000000
        /*0050*/ 	.short	0x0001
        /*0052*/ 	.short	0x0008
        /*0054*/ 	.byte	0x00, 0xf5, 0x21, 0x00


	//----- nvinfo : EIATTR_KPARAM_INFO
	.align		4
.L_81:
        /*0058*/ 	.byte	0x04, 0x17
        /*005a*/ 	.short	(.L_83 - .L_82)
.L_82:
        /*005c*/ 	.word	0x00000000
        /*0060*/ 	.short	0x0000
        /*0062*/ 	.short	0x0000
        /*0064*/ 	.byte	0x00, 0xf5, 0x21, 0x00


	//----- nvinfo : EIATTR_SPARSE_MMA_MASK
	.align		4
.L_83:
        /*0068*/ 	.byte	0x03, 0x50
        /*006a*/ 	.short	0x0000


	//----- nvinfo : EIATTR_MAXREG_COUNT
	.align		4
        /*006c*/ 	.byte	0x03, 0x1b
        /*006e*/ 	.short	0x00ff


	//----- nvinfo : EIATTR_MERCURY_ISA_VERSION
	.align		4
        /*0070*/ 	.byte	0x03, 0x5f
        /*0072*/ 	.short	0x0101


	//----- nvinfo : EIATTR_VRC_CTA_INIT_COUNT
	.align		4
        /*0074*/ 	.byte	0x02, 0x4a
	.zero		1
	.zero		1


	//----- nvinfo : EIATTR_EXIT_INSTR_OFFSETS
	.align		4
        /*0078*/ 	.byte	0x04, 0x1c
        /*007a*/ 	.short	(.L_85 - .L_84)


	//   ....[0]....
.L_84:
        /*007c*/ 	.word	0x000000c0


	//   ....[1]....
        /*0080*/ 	.word	0x00000d70


	//----- nvinfo : EIATTR_CRS_STACK_SIZE
	.align		4
.L_85:
        /*0084*/ 	.byte	0x04, 0x1e
        /*0086*/ 	.short	(.L_87 - .L_86)
.L_86:
        /*0088*/ 	.word	0x00000000


	//----- nvinfo : EIATTR_CBANK_PARAM_SIZE
	.align		4
.L_87:
        /*008c*/ 	.byte	0x03, 0x19
        /*008e*/ 	.short	0x0021


	//----- nvinfo : EIATTR_PARAM_CBANK
	.align		4
        /*0090*/ 	.byte	0x04, 0x0a
        /*0092*/ 	.short	(.L_89 - .L_88)
	.align		4
.L_88:
        /*0094*/ 	.word	index@(.nv.constant0._Z14calculaProdutoPfS_S_iib)
        /*0098*/ 	.short	0x0380
        /*009a*/ 	.short	0x0021


	//----- nvinfo : EIATTR_SW_WAR
	.align		4
.L_89:
        /*009c*/ 	.byte	0x04, 0x36
        /*009e*/ 	.short	(.L_91 - .L_90)
.L_90:
        /*00a0*/ 	.word	0x00000008
.L_91:


//--------------------- .nv.info._Z7softmaxPfi    --------------------------
	.section	.nv.info._Z7softmaxPfi,"",@"SHT_CUDA_INFO"
	.sectionflags	@""
	.align	4


	//----- nvinfo : EIATTR_CUDA_API_VERSION
	.align		4
        /*0000*/ 	.byte	0x04, 0x37
        /*0002*/ 	.short	(.L_93 - .L_92)
.L_92:
        /*0004*/ 	.word	0x00000082


	//----- nvinfo : EIATTR_KPARAM_INFO
	.align		4
.L_93:
        /*0008*/ 	.byte	0x04, 0x17
        /*000a*/ 	.short	(.L_95 - .L_94)
.L_94:
        /*000c*/ 	.word	0x00000000
        /*0010*/ 	.short	0x0001
        /*0012*/ 	.short	0x0008
        /*0014*/ 	.byte	0x00, 0xf0, 0x11, 0x00


	//----- nvinfo : EIATTR_KPARAM_INFO
	.align		4
.L_95:
        /*0018*/ 	.byte	0x04, 0x17
        /*001a*/ 	.short	(.L_97 - .L_96)
.L_96:
        /*001c*/ 	.word	0x00000000
        /*0020*/ 	.short	0x0000
        /*0022*/ 	.short	0x0000
        /*0024*/ 	.byte	0x00, 0xf5, 0x21, 0x00


	//----- nvinfo : EIATTR_SPARSE_MMA_MASK
	.align		4
.L_97:
        /*0028*/ 	.byte	0x03, 0x50
        /*002a*/ 	.short	0x0000


	//----- nvinfo : EIATTR_MAXREG_COUNT
	.align		4
        /*002c*/ 	.byte	0x03, 0x1b
        /*002e*/ 	.short	0x00ff


	//----- nvinfo : EIATTR_MERCURY_ISA_VERSION
	.align		4
        /*0030*/ 	.byte	0x03, 0x5f
        /*0032*/ 	.short	0x0101


	//----- nvinfo : EIATTR_VRC_CTA_INIT_COUNT
	.align		4
        /*0034*/ 	.byte	0x02, 0x4a
	.zero		1
	.zero		1


	//----- nvinfo : EIATTR_EXIT_INSTR_OFFSETS
	.align		4
        /*0038*/ 	.byte	0x04, 0x1c
        /*003a*/ 	.short	(.L_99 - .L_98)


	//   ....[0]....
.L_98:
        /*003c*/ 	.word	0x00000070


	//   ....[1]....
        /*0040*/ 	.word	0x000017b0


	//   ....[2]....
        /*0044*/ 	.word	0x000020d0


	//   ....[3]....
        /*0048*/ 	.word	0x000025b0


	//   ....[4]....
        /*004c*/ 	.word	0x00002880


	//   ....[5]....
        /*0050*/ 	.word	0x000029e0


	//----- nvinfo : EIATTR_CRS_STACK_SIZE
	.align		4
.L_99:
        /*0054*/ 	.byte	0x04, 0x1e
        /*0056*/ 	.short	(.L_101 - .L_100)
.L_100:
        /*0058*/ 	.word	0x00000000


	//----- nvinfo : EIATTR_CBANK_PARAM_SIZE
	.align		4
.L_101:
        /*005c*/ 	.byte	0x03, 0x19
        /*005e*/ 	.short	0x000c


	//----- nvinfo : EIATTR_PARAM_CBANK
	.align		4
        /*0060*/ 	.byte	0x04, 0x0a
        /*0062*/ 	.short	(.L_103 - .L_102)
	.align		4
.L_102:
        /*0064*/ 	.word	index@(.nv.constant0._Z7softmaxPfi)
        /*0068*/ 	.short	0x0380
        /*006a*/ 	.short	0x000c


	//----- nvinfo : EIATTR_SW_WAR
	.align		4
.L_103:
        /*006c*/ 	.byte	0x04, 0x36
        /*006e*/ 	.short	(.L_105 - .L_104)
.L_104:
        /*0070*/ 	.word	0x00000008
.L_105:


//--------------------- .nv.callgraph             --------------------------
	.section	.nv.callgraph,"",@"SHT_CUDA_CALLGRAPH"
	.align	4
	.sectionentsize	8
	.align		4
        /*0000*/ 	.word	0x00000000
	.align		4
        /*0004*/ 	.word	0xffffffff
	.align		4
        /*0008*/ 	.word	0x00000000
	.align		4
        /*000c*/ 	.word	0xfffffffe
	.align		4
        /*0010*/ 	.word	0x00000000
	.align		4
        /*0014*/ 	.word	0xfffffffd
	.align		4
        /*0018*/ 	.word	0x00000000
	.align		4
        /*001c*/ 	.word	0xfffffffc


//--------------------- .nv.constant4             --------------------------
	.section	.nv.constant4,"a",@progbits
	.align	8
	.align		8
.nv.constant4:
        /*0000*/ 	.dword	_ZN34_INTERNAL_abc36c8e_4_k_cu_b35294b94cuda3std3__45__cpo5beginE
	.align		8
        /*0008*/ 	.dword	_ZN34_INTERNAL_abc36c8e_4_k_cu_b35294b94cuda3std3__45__cpo3endE
	.align		8
        /*0010*/ 	.dword	_ZN34_INTERNAL_abc36c8e_4_k_cu_b35294b94cuda3std3__45__cpo6cbeginE
	.align		8
        /*0018*/ 	.dword	_ZN34_INTERNAL_abc36c8e_4_k_cu_b35294b94cuda3std3__45__cpo4cendE
	.align		8
        /*0020*/ 	.dword	_ZN34_INTERNAL_abc36c8e_4_k_cu_b35294b94cuda3std3__45__cpo6rbeginE
	.align		8
        /*0028*/ 	.dword	_ZN34_INTERNAL_abc36c8e_4_k_cu_b35294b94cuda3std3__45__cpo4rendE
	.align		8
        /*0030*/ 	.dword	_ZN34_INTERNAL_abc36c8e_4_k_cu_b35294b94cuda3std3__45__cpo7crbeginE
	.align		8
        /*0038*/ 	.dword	_ZN34_INTERNAL_abc36c8e_4_k_cu_b35294b94cuda3std3__45__cpo5crendE
	.align		8
        /*0040*/ 	.dword	_ZN34_INTERNAL_abc36c8e_4_k_cu_b35294b94cuda3std3__436_GLOBAL__N__abc36c8e_4_k_cu_b35294b96ignoreE
	.align		8
        /*0048*/ 	.dword	_ZN34_INTERNAL_abc36c8e_4_k_cu_b35294b94cuda3std3__419piecewise_constructE
	.align		8
        /*0050*/ 	.dword	_ZN34_INTERNAL_abc36c8e_4_k_cu_b35294b94cuda3std3__48in_placeE
	.align		8
        /*0058*/ 	.dword	_ZN34_INTERNAL_abc36c8e_4_k_cu_b35294b94cuda3std3__420unreachable_sentinelE
	.align		8
        /*0060*/ 	.dword	_ZN34_INTERNAL_abc36c8e_4_k_cu_b35294b94cuda3std3__47nulloptE
	.align		8
        /*0068*/ 	.dword	_ZN34_INTERNAL_abc36c8e_4_k_cu_b35294b94cuda3std3__48unexpectE
	.align		8
        /*0070*/ 	.dword	_ZN34_INTERNAL_abc36c8e_4_k_cu_b35294b94cuda3std6ranges3__45__cpo4swapE
	.align		8
        /*0078*/ 	.dword	_ZN34_INTERNAL_abc36c8e_4_k_cu_b35294b94cuda3std6ranges3__45__cpo9iter_moveE
	.align		8
        /*0080*/ 	.dword	_ZN34_INTERNAL_abc36c8e_4_k_cu_b35294b94cuda3std6ranges3__45__cpo5beginE
	.align		8
        /*0088*/ 	.dword	_ZN34_INTERNAL_abc36c8e_4_k_cu_b35294b94cuda3std6ranges3__45__cpo3endE
	.align		8
        /*0090*/ 	.dword	_ZN34_INTERNAL_abc36c8e_4_k_cu_b35294b94cuda3std6ranges3__45__cpo6cbeginE
	.align		8
        /*0098*/ 	.dword	_ZN34_INTERNAL_abc36c8e_4_k_cu_b35294b94cuda3std6ranges3__45__cpo4cendE
	.align		8
        /*00a0*/ 	.dword	_ZN34_INTERNAL_abc36c8e_4_k_cu_b35294b94cuda3std6ranges3__45__cpo7advanceE
	.align		8
        /*00a8*/ 	.dword	_ZN34_INTERNAL_abc36c8e_4_k_cu_b35294b94cuda3std6ranges3__45__cpo9iter_swapE
	.align		8
        /*00b0*/ 	.dword	_ZN34_INTERNAL_abc36c8e_4_k_cu_b35294b94cuda3std6ranges3__45__cpo4nextE
	.align		8
        /*00b8*/ 	.dword	_ZN34_INTERNAL_abc36c8e_4_k_cu_b35294b94cuda3std6ranges3__45__cpo4prevE
	.align		8
        /*00c0*/ 	.dword	_ZN34_INTERNAL_abc36c8e_4_k_cu_b35294b94cuda3std6ranges3__45__cpo4dataE
	.align		8
        /*00c8*/ 	.dword	_ZN34_INTERNAL_abc36c8e_4_k_cu_b35294b94cuda3std6ranges3__45__cpo5cdataE
	.align		8
        /*00d0*/ 	.dword	_ZN34_INTERNAL_abc36c8e_4_k_cu_b35294b94cuda3std6ranges3__45__cpo4sizeE
	.align		8
        /*00d8*/ 	.dword	_ZN34_INTERNAL_abc36c8e_4_k_cu_b35294b94cuda3std6ranges3__45__cpo5ssizeE
	.align		8
        /*00e0*/ 	.dword	_ZN34_INTERNAL_abc36c8e_4_k_cu_b35294b94cuda3std6ranges3__45__cpo8distanceE
	.align		8
        /*00e8*/ 	.dword	_ZN34_INTERNAL_abc36c8e_4_k_cu_b35294b96thrust24THRUST_300001_SM_1000_NS6system6detail10sequential3seqE
	.align		8
        /*00f0*/ 	.dword	_ZN34_INTERNAL_abc36c8e_4_k_cu_b35294b96thrust24THRUST_300001_SM_1000_NS12placeholders2_1E
	.align		8
        /*00f8*/ 	.dword	_ZN34_INTERNAL_abc36c8e_4_k_cu_b35294b96thrust24THRUST_300001_SM_1000_NS12placeholders2_2E
	.align		8
        /*0100*/ 	.dword	_ZN34_INTERNAL_abc36c8e_4_k_cu_b35294b96thrust24THRUST_300001_SM_1000_NS12placeholders2_3E
	.align		8
        /*0108*/ 	.dword	_ZN34_INTERNAL_abc36c8e_4_k_cu_b35294b96thrust24THRUST_300001_SM_1000_NS12placeholders2_4E
	.align		8
        /*0110*/ 	.dword	_ZN34_INTERNAL_abc36c8e_4_k_cu_b35294b96thrust24THRUST_300001_SM_1000_NS12placeholders2_5E
	.align		8
        /*0118*/ 	.dword	_ZN34_INTERNAL_abc36c8e_4_k_cu_b35294b96thrust24THRUST_300001_SM_1000_NS12placeholders2_6E
	.align		8
        /*0120*/ 	.dword	_ZN34_INTERNAL_abc36c8e_4_k_cu_b35294b96thrust24THRUST_300001_SM_1000_NS12placeholders2_7E
	.align		8
        /*0128*/ 	.dword	_ZN34_INTERNAL_abc36c8e_4_k_cu_b35294b96thrust24THRUST_300001_SM_1000_NS12placeholders2_8E
	.align		8
        /*0130*/ 	.dword	_ZN34_INTERNAL_abc36c8e_4_k_cu_b35294b96thrust24THRUST_300001_SM_1000_NS12placeholders2_9E
	.align		8
        /*0138*/ 	.dword	_ZN34_INTERNAL_abc36c8e_4_k_cu_b35294b96thrust24THRUST_300001_SM_1000_NS12placeholders3_10E


//--------------------- .text._ZN3cub18CUB_300001_SM_10006detail11EmptyKernelIvEEvv --------------------------
	.section	.text._ZN3cub18CUB_300001_SM_10006detail11EmptyKernelIvEEvv,"ax",@progbits
	.align	128
        .global         _ZN3cub18CUB_300001_SM_10006detail11EmptyKernelIvEEvv
        .type           _ZN3cub18CUB_300001_SM_10006detail11EmptyKernelIvEEvv,@function
        .size           _ZN3cub18CUB_300001_SM_10006detail11EmptyKernelIvEEvv,(.L_x_84 - _ZN3cub18CUB_300001_SM_10006detail11EmptyKernelIvEEvv)
        .other          _ZN3cub18CUB_300001_SM_10006detail11EmptyKernelIvEEvv,@"STO_CUDA_ENTRY STV_DEFAULT"
_ZN3cub18CUB_300001_SM_10006detail11EmptyKernelIvEEvv:
.text._ZN3cub18CUB_300001_SM_10006detail11EmptyKernelIvEEvv:
[----:B------:R-:W-:Y:S01]  /*0000*/  LDC R1, c[0x0][0x37c] ;  /* 0x0000df00ff017b82 */ /* 0x000fe20000000800 */
[----:B------:R-:W-:Y:S05]  /*0010*/  EXIT ;  /* 0x000000000000794d */ /* 0x000fea0003800000 */
.L_x_0:
[----:B------:R-:W-:-:S00]  /*0020*/  BRA `(.L_x_0) ;  /* 0xfffffffc00fc7947 */ /* 0x000fc0000383ffff */
[----:B------:R-:W-:-:S00]  /*0030*/  NOP ;  /* 0x0000000000007918 */ /* 0x000fc00000000000 */
        /* <DEDUP_REMOVED lines=12> */
.L_x_84:


//--------------------- .text._Z14calculaProdutoPfS_S_iib --------------------------
	.section	.text._Z14calculaProdutoPfS_S_iib,"ax",@progbits
	.align	128
        .global         _Z14calculaProdutoPfS_S_iib
        .type           _Z14calculaProdutoPfS_S_iib,@function
        .size           _Z14calculaProdutoPfS_S_iib,(.L_x_82 - _Z14calculaProdutoPfS_S_iib)
        .other          _Z14calculaProdutoPfS_S_iib,@"STO_CUDA_ENTRY STV_DEFAULT"
_Z14calculaProdutoPfS_S_iib:
.text._Z14calculaProdutoPfS_S_iib:
[----:B------:R-:W-:Y:S01]  /*0000*/  LDC R1, c[0x0][0x37c] ;  /* 0x0000df00ff017b82 */ /* 0x000fe20000000800 */
[----:B------:R-:W0:Y:S07]  /*0010*/  S2R R3, SR_TID.X ;  /* 0x0000000000037919 */ /* 0x000e2e0000002100 */
[----:B------:R-:W1:Y:S01]  /*0020*/  LDC R13, c[0x0][0x364] ;  /* 0x0000d900ff0d7b82 */ /* 0x000e620000000800 */
[----:B------:R-:W2:Y:S01]  /*0030*/  LDCU.64 UR10, c[0x0][0x398] ;  /* 0x00007300ff0a77ac */ /* 0x000ea20008000a00 */
[----:B------:R-:W1:Y:S06]  /*0040*/  S2R R0, SR_TID.Y ;  /* 0x0000000000007919 */ /* 0x000e6c0000002200 */
[----:B------:R-:W0:Y:S08]  /*0050*/  S2UR UR5, SR_CTAID.X ;  /* 0x00000000000579c3 */ /* 0x000e300000002500 */
[----:B------:R-:W0:Y:S08]  /*0060*/  LDC R12, c[0x0][0x360] ;  /* 0x0000d800ff0c7b82 */ /* 0x000e300000000800 */
[----:B------:R-:W1:Y:S01]  /*0070*/  S2UR UR4, SR_CTAID.Y ;  /* 0x00000000000479c3 */ /* 0x000e620000002600 */
[----:B0-----:R-:W-:-:S05]  /*0080*/  IMAD R12, R12, UR5, R3 ;  /* 0x000000050c0c7c24 */ /* 0x001fca000f8e0203 */
[----:B--2---:R-:W-:Y:S01]  /*0090*/  ISETP.GE.AND P0, PT, R12, UR11, PT ;  /* 0x0000000b0c007c0c */ /* 0x004fe2000bf06270 */
[----:B-1----:R-:W-:-:S05]  /*00a0*/  IMAD R13, R13, UR4, R0 ;  /* 0x000000040d0d7c24 */ /* 0x002fca000f8e0200 */
[----:B------:R-:W-:-:S13]  /*00b0*/  ISETP.GE.OR P0, PT, R13, UR10, P0 ;  /* 0x0000000a0d007c0c */ /* 0x000fda0008706670 */
[----:B------:R-:W-:Y:S05]  /*00c0*/  @P0 EXIT ;  /* 0x000000000000094d */ /* 0x000fea0003800000 */
[----:B------:R-:W-:Y:S02]  /*00d0*/  UISETP.GE.U32.AND UP0, UPT, UR10, 0x8, UPT ;  /* 0x000000080a00788c */ /* 0x000fe4000bf06070 */
[----:B------:R-:W-:Y:S01]  /*00e0*/  IMAD R13, R13, UR10, RZ ;  /* 0x0000000a0d0d7c24 */ /* 0x000fe2000f8e02ff */
[----:B------:R-:W-:Y:S01]  /*00f0*/  ULOP3.LUT UR5, UR10, 0x7, URZ, 0xc0, !UPT ;  /* 0x000000070a057892 */ /* 0x000fe2000f8ec0ff */
[----:B------:R-:W-:Y:S01]  /*0100*/  IMAD.MOV.U32 R0, RZ, RZ, RZ ;  /* 0x000000ffff007224 */ /* 0x000fe200078e00ff */
[----:B------:R-:W0:Y:S01]  /*0110*/  LDCU.64 UR8, c[0x0][0x358] ;  /* 0x00006b00ff0877ac */ /* 0x000e220008000a00 */
[----:B------:R-:W-:-:S03]  /*0120*/  IMAD.MOV.U32 R14, RZ, RZ, RZ ;  /* 0x000000ffff0e7224 */ /* 0x000fc600078e00ff */
[----:B------:R-:W-:Y:S06]  /*0130*/  BRA.U !UP0, `(.L_x_1) ;  /* 0x0000000508147547 */ /* 0x000fec000b800000 */
[----:B------:R-:W1:Y:S01]  /*0140*/  LDCU.U8 UR4, c[0x0][0x3a0] ;  /* 0x00007400ff0477ac */ /* 0x000e620008000000 */
[----:B------:R-:W-:Y:S02]  /*0150*/  HFMA2 R0, -RZ, RZ, 0, 0 ;  /* 0x00000000ff007431 */ /* 0x000fe400000001ff */
[----:B------:R-:W-:Y:S01]  /*0160*/  IMAD.MOV.U32 R15, RZ, RZ, RZ ;  /* 0x000000ffff0f7224 */ /* 0x000fe200078e00ff */
[----:B------:R-:W-:-:S06]  /*0170*/  ULOP3.LUT UR6, UR10, 0x7ffffff8, URZ, 0xc0, !UPT ;  /* 0x7ffffff80a067892 */ /* 0x000fcc000f8ec0ff */
[----:B------:R-:W-:Y:S01]  /*0180*/  MOV R14, UR6 ;  /* 0x00000006000e7c02 */ /* 0x000fe20008000f00 */
[----:B-1----:R-:W-:-:S06]  /*0190*/  UPRMT UR4, UR4, 0x8880, URZ ;  /* 0x0000888004047896 */ /* 0x002fcc00080000ff */
[----:B------:R-:W-:-:S13]  /*01a0*/  ISETP.NE.AND P0, PT, RZ, UR4, PT ;  /* 0x00000004ff007c0c */ /* 0x000fda000bf05270 */
.L_x_2:
[----:B------:R-:W1:Y:S01]  /*01b0*/  LDC.64 R4, c[0x0][0x388] ;  /* 0x0000e200ff047b82 */ /* 0x000e620000000a00 */
[----:B------:R-:W-:Y:S02]  /*01c0*/  IMAD R7, R15, UR11, R12 ;  /* 0x0000000b0f077c24 */ /* 0x000fe4000f8e020c */
[----:B------:R-:W-:Y:S02]  /*01d0*/  IMAD R6, R12, UR10, R15 ;  /* 0x0000000a0c067c24 */ /* 0x000fe4000f8e020f */
[C---:B------:R-:W-:Y:S02]  /*01e0*/  VIADD R8, R7.reuse, UR11 ;  /* 0x0000000b07087c36 */ /* 0x040fe40008000000 */
[C---:B------:R-:W-:Y:S01]  /*01f0*/  VIADD R9, R6.reuse, 0x2 ;  /* 0x0000000206097836 */ /* 0x040fe20000000000 */
[----:B------:R-:W2:Y:S01]  /*0200*/  LDC.64 R2, c[0x0][0x380] ;  /* 0x0000e000ff027b82 */ /* 0x000ea20000000a00 */
[----:B------:R-:W-:Y:S02]  /*0210*/  SEL R19, R7, R6, !P0 ;  /* 0x0000000607137207 */ /* 0x000fe40004000000 */
[----:B------:R-:W-:-:S02]  /*0220*/  IADD3 R7, PT, PT, R6, 0x1, RZ ;  /* 0x0000000106077810 */ /* 0x000fc40007ffe0ff */
[C---:B------:R-:W-:Y:S02]  /*0230*/  IADD3 R16, PT, PT, R8.reuse, UR11, RZ ;  /* 0x0000000b08107c10 */ /* 0x040fe4000fffe0ff */
[----:B------:R-:W-:Y:S01]  /*0240*/  SEL R11, R8, R7, !P0 ;  /* 0x00000007080b7207 */ /* 0x000fe20004000000 */
[----:B------:R-:W-:Y:S01]  /*0250*/  IMAD.IADD R7, R13, 0x1, R15 ;  /* 0x000000010d077824 */ /* 0x000fe200078e020f */
[C---:B------:R-:W-:Y:S01]  /*0260*/  SEL R9, R16.reuse, R9, !P0 ;  /* 0x0000000910097207 */ /* 0x040fe20004000000 */
[----:B------:R-:W-:Y:S01]  /*0270*/  VIADD R21, R16, UR11 ;  /* 0x0000000b10157c36 */ /* 0x000fe20008000000 */
[----:B------:R-:W-:Y:S01]  /*0280*/  IADD3 R20, PT, PT, R6, 0x3, RZ ;  /* 0x0000000306147810 */ /* 0x000fe20007ffe0ff */
[----:B-1----:R-:W-:-:S03]  /*0290*/  IMAD.WIDE R18, R19, 0x4, R4 ;  /* 0x0000000413127825 */ /* 0x002fc600078e0204 */
[----:B------:R-:W-:Y:S01]  /*02a0*/  SEL R27, R21, R20, !P0 ;  /* 0x00000014151b7207 */ /* 0x000fe20004000000 */
[----:B------:R-:W-:Y:S01]  /*02b0*/  IMAD.WIDE R10, R11, 0x4, R4 ;  /* 0x000000040b0a7825 */ /* 0x000fe200078e0204 */
[----:B0-----:R-:W3:Y:S03]  /*02c0*/  LDG.E R17, desc[UR8][R18.64] ;  /* 0x0000000812117981 */ /* 0x001ee6000c1e1900 */
[----:B--2---:R-:W-:Y:S01]  /*02d0*/  IMAD.WIDE.U32 R2, R7, 0x4, R2 ;  /* 0x0000000407027825 */ /* 0x004fe200078e0002 */
[C---:B------:R-:W-:Y:S01]  /*02e0*/  IADD3 R7, PT, PT, R6.reuse, 0x4, RZ ;  /* 0x0000000406077810 */ /* 0x040fe20007ffe0ff */
[----:B------:R0:W2:Y:S02]  /*02f0*/  LDG.E R16, desc[UR8][R10.64] ;  /* 0x000000080a107981 */ /* 0x0000a4000c1e1900 */
[----:B------:R-:W-:Y:S02]  /*0300*/  VIADD R22, R21, UR11 ;  /* 0x0000000b15167c36 */ /* 0x000fe40008000000 */
[----:B------:R-:W3:Y:S01]  /*0310*/  LDG.E R23, desc[UR8][R2.64] ;  /* 0x0000000802177981 */ /* 0x000ee2000c1e1900 */
[----:B------:R-:W-:Y:S01]  /*0320*/  IMAD.WIDE R8, R9, 0x4, R4 ;  /* 0x0000000409087825 */ /* 0x000fe200078e0204 */
[----:B------:R-:W-:-:S02]  /*0330*/  IADD3 R24, PT, PT, R6, 0x5, RZ ;  /* 0x0000000506187810 */ /* 0x000fc40007ffe0ff */
[----:B------:R-:W2:Y:S01]  /*0340*/  LDG.E R21, desc[UR8][R2.64+0x4] ;  /* 0x0000040802157981 */ /* 0x000ea2000c1e1900 */
[C---:B------:R-:W-:Y:S01]  /*0350*/  VIADD R25, R22.reuse, UR11 ;  /* 0x0000000b16197c36 */ /* 0x040fe20008000000 */
[----:B------:R-:W-:Y:S01]  /*0360*/  SEL R7, R22, R7, !P0 ;  /* 0x0000000716077207 */ /* 0x000fe20004000000 */
[----:B------:R-:W-:Y:S01]  /*0370*/  IMAD.WIDE R26, R27, 0x4, R4 ;  /* 0x000000041b1a7825 */ /* 0x000fe200078e0204 */
[----:B------:R1:W4:Y:S01]  /*0380*/  LDG.E R20, desc[UR8][R8.64] ;  /* 0x0000000808147981 */ /* 0x000322000c1e1900 */
[----:B------:R-:W-:-:S03]  /*0390*/  IADD3 R22, PT, PT, R6, 0x6, RZ ;  /* 0x0000000606167810 */ /* 0x000fc60007ffe0ff */
[----:B------:R-:W4:Y:S01]  /*03a0*/  LDG.E R19, desc[UR8][R2.64+0x8] ;  /* 0x0000080802137981 */ /* 0x000f22000c1e1900 */
[----:B0-----:R-:W-:Y:S01]  /*03b0*/  IMAD.WIDE R10, R7, 0x4, R4 ;  /* 0x00000004070a7825 */ /* 0x001fe200078e0204 */
[----:B------:R-:W-:Y:S02]  /*03c0*/  IADD3 R29, PT, PT, R6, 0x7, RZ ;  /* 0x00000007061d7810 */ /* 0x000fe40007ffe0ff */
[----:B------:R-:W5:Y:S01]  /*03d0*/  LDG.E R18, desc[UR8][R26.64] ;  /* 0x000000081a127981 */ /* 0x000f62000c1e1900 */
[C---:B-1----:R-:W-:Y:S01]  /*03e0*/  VIADD R8, R25.reuse, UR11 ;  /* 0x0000000b19087c36 */ /* 0x042fe20008000000 */
[----:B------:R-:W-:Y:S02]  /*03f0*/  SEL R9, R25, R24, !P0 ;  /* 0x0000001819097207 */ /* 0x000fe40004000000 */
[----:B------:R-:W5:Y:S02]  /*0400*/  LDG.E R11, desc[UR8][R10.64] ;  /* 0x000000080a0b7981 */ /* 0x000f64000c1e1900 */
[----:B------:R-:W-:-:S02]  /*0410*/  SEL R24, R8, R22, !P0 ;  /* 0x0000001608187207 */ /* 0x000fc40004000000 */
[----:B------:R-:W5:Y:S01]  /*0420*/  LDG.E R25, desc[UR8][R2.64+0xc] ;  /* 0x00000c0802197981 */ /* 0x000f62000c1e1900 */
[----:B------:R-:W-:-:S03]  /*0430*/  IMAD.WIDE R6, R9, 0x4, R4 ;  /* 0x0000000409067825 */ /* 0x000fc600078e0204 */
[----:B------:R-:W5:Y:S01]  /*0440*/  LDG.E R22, desc[UR8][R2.64+0x10] ;  /* 0x0000100802167981 */ /* 0x000f62000c1e1900 */
[----:B------:R-:W-:Y:S02]  /*0450*/  @!P0 VIADD R29, R8, UR11 ;  /* 0x0000000b081d8c36 */ /* 0x000fe40008000000 */
[--C-:B------:R-:W-:Y:S01]  /*0460*/  IMAD.WIDE R8, R24, 0x4, R4.reuse ;  /* 0x0000000418087825 */ /* 0x100fe200078e0204 */
[----:B------:R-:W5:Y:S04]  /*0470*/  LDG.E R7, desc[UR8][R6.64] ;  /* 0x0000000806077981 */ /* 0x000f68000c1e1900 */
[----:B------:R-:W5:Y:S01]  /*0480*/  LDG.E R24, desc[UR8][R2.64+0x14] ;  /* 0x0000140802187981 */ /* 0x000f62000c1e1900 */
[----:B------:R-:W-:-:S03]  /*0490*/  IMAD.WIDE R4, R29, 0x4, R4 ;  /* 0x000000041d047825 */ /* 0x000fc600078e0204 */
[----:B------:R-:W5:Y:S04]  /*04a0*/  LDG.E R9, desc[UR8][R8.64] ;  /* 0x0000000808097981 */ /* 0x000f68000c1e1900 */
[----:B------:R-:W5:Y:S04]  /*04b0*/  LDG.E R26, desc[UR8][R2.64+0x18] ;  /* 0x00001808021a7981 */ /* 0x000f68000c1e1900 */
[----:B------:R-:W5:Y:S04]  /*04c0*/  LDG.E R4, desc[UR8][R4.64] ;  /* 0x0000000804047981 */ /* 0x000f68000c1e1900 */
[----:B------:R-:W5:Y:S01]  /*04d0*/  LDG.E R28, desc[UR8][R2.64+0x1c] ;  /* 0x00001c08021c7981 */ /* 0x000f62000c1e1900 */
[----:B------:R-:W-:-:S04]  /*04e0*/  IADD3 R15, PT, PT, R15, 0x8, RZ ;  /* 0x000000080f0f7810 */ /* 0x000fc80007ffe0ff */
[----:B------:R-:W-:Y:S01]  /*04f0*/  ISETP.NE.AND P1, PT, R15, R14, PT ;  /* 0x0000000e0f00720c */ /* 0x000fe20003f25270 */
[----:B---3--:R-:W-:-:S04]  /*0500*/  FFMA R0, R23, R17, R0 ;  /* 0x0000001117007223 */ /* 0x008fc80000000000 */
[----:B--2---:R-:W-:-:S04]  /*0510*/  FFMA R0, R21, R16, R0 ;  /* 0x0000001015007223 */ /* 0x004fc80000000000 */
[----:B----4-:R-:W-:-:S04]  /*0520*/  FFMA R0, R19, R20, R0 ;  /* 0x0000001413007223 */ /* 0x010fc80000000000 */
[----:B-----5:R-:W-:-:S04]  /*0530*/  FFMA R25, R25, R18, R0 ;  /* 0x0000001219197223 */ /* 0x020fc80000000000 */
[----:B------:R-:W-:-:S04]  /*0540*/  FFMA R11, R22, R11, R25 ;  /* 0x0000000b160b7223 */ /* 0x000fc80000000019 */
[----:B------:R-:W-:-:S04]  /*0550*/  FFMA R7, R24, R7, R11 ;  /* 0x0000000718077223 */ /* 0x000fc8000000000b */
[----:B------:R-:W-:-:S04]  /*0560*/  FFMA R7, R26, R9, R7 ;  /* 0x000000091a077223 */ /* 0x000fc80000000007 */
[----:B------:R-:W-:Y:S01]  /*0570*/  FFMA R0, R28, R4, R7 ;  /* 0x000000041c007223 */ /* 0x000fe20000000007 */
[----:B------:R-:W-:Y:S06]  /*0580*/  @P1 BRA `(.L_x_2) ;  /* 0xfffffffc00081947 */ /* 0x000fec000383ffff */
.L_x_1:
[----:B------:R-:W-:-:S09]  /*0590*/  UISETP.NE.AND UP0, UPT, UR5, URZ, UPT ;  /* 0x000000ff0500728c */ /* 0x000fd2000bf05270 */
[----:B------:R-:W-:Y:S05]  /*05a0*/  BRA.U !UP0, `(.L_x_3) ;  /* 0x0000000508647547 */ /* 0x000fea000b800000 */
[----:B------:R-:W-:Y:S02]  /*05b0*/  UISETP.GE.U32.AND UP0, UPT, UR5, 0x4, UPT ;  /* 0x000000040500788c */ /* 0x000fe4000bf06070 */
[----:B------:R-:W-:-:S04]  /*05c0*/  ULOP3.LUT UR6, UR10, 0x3, URZ, 0xc0, !UPT ;  /* 0x000000030a067892 */ /* 0x000fc8000f8ec0ff */
[----:B------:R-:W-:-:S03]  /*05d0*/  UISETP.NE.AND UP1, UPT, UR6, URZ, UPT ;  /* 0x000000ff0600728c */ /* 0x000fc6000bf25270 */
[----:B------:R-:W-:Y:S08]  /*05e0*/  BRA.U !UP0, `(.L_x_4) ;  /* 0x0000000108a07547 */ /* 0x000ff0000b800000 */
[----:B------:R-:W1:Y:S01]  /*05f0*/  LDCU.U8 UR4, c[0x0][0x3a0] ;  /* 0x00007400ff0477ac */ /* 0x000e620008000000 */
[----:B------:R-:W2:Y:S01]  /*0600*/  LDC.64 R6, c[0x0][0x380] ;  /* 0x0000e000ff067b82 */ /* 0x000ea20000000a00 */
[C---:B------:R-:W-:Y:S01]  /*0610*/  IADD3 R3, P0, PT, R13.reuse, R14, RZ ;  /* 0x0000000e0d037210 */ /* 0x040fe20007f1e0ff */
[----:B------:R-:W-:Y:S01]  /*0620*/  IMAD R8, R12, UR10, R14 ;  /* 0x0000000a0c087c24 */ /* 0x000fe2000f8e020e */
[----:B------:R-:W3:Y:S01]  /*0630*/  LDCU.64 UR12, c[0x0][0x380] ;  /* 0x00007000ff0c77ac */ /* 0x000ee20008000a00 */
[----:B------:R-:W-:Y:S01]  /*0640*/  IMAD R11, R14, UR11, R12 ;  /* 0x0000000b0e0b7c24 */ /* 0x000fe2000f8e020c */
[----:B------:R-:W-:Y:S01]  /*0650*/  IADD3.X R16, PT, PT, RZ, RZ, RZ, P0, !PT ;  /* 0x000000ffff107210 */ /* 0x000fe200007fe4ff */
[----:B------:R-:W-:Y:S01]  /*0660*/  IMAD.IADD R9, R13, 0x1, R14 ;  /* 0x000000010d097824 */ /* 0x000fe200078e020e */
[----:B------:R-:W-:Y:S01]  /*0670*/  IADD3 R10, PT, PT, R8, 0x1, RZ ;  /* 0x00000001080a7810 */ /* 0x000fe20007ffe0ff */
[----:B------:R-:W4:Y:S01]  /*0680*/  LDC.64 R4, c[0x0][0x388] ;  /* 0x0000e200ff047b82 */ /* 0x000f220000000a00 */
[----:B------:R-:W-:-:S02]  /*0690*/  VIADD R15, R11, UR11 ;  /* 0x0000000b0b0f7c36 */ /* 0x000fc40008000000 */
[----:B------:R-:W-:Y:S01]  /*06a0*/  VIADD R19, R8, 0x3 ;  /* 0x0000000308137836 */ /* 0x000fe20000000000 */
[----:B-1----:R-:W-:Y:S01]  /*06b0*/  UPRMT UR4, UR4, 0x8880, URZ ;  /* 0x0000888004047896 */ /* 0x002fe200080000ff */
[----:B---3--:R-:W-:-:S05]  /*06c0*/  LEA R2, P0, R3, UR12, 0x2 ;  /* 0x0000000c03027c11 */ /* 0x008fca000f8010ff */
[----:B------:R-:W-:Y:S01]  /*06d0*/  ISETP.NE.AND P1, PT, RZ, UR4, PT ;  /* 0x00000004ff007c0c */ /* 0x000fe2000bf25270 */
[----:B--2---:R-:W-:Y:S01]  /*06e0*/  IMAD.WIDE.U32 R6, R9, 0x4, R6 ;  /* 0x0000000409067825 */ /* 0x004fe200078e0006 */
[----:B------:R-:W-:Y:S02]  /*06f0*/  LEA.HI.X R3, R3, UR13, R16, 0x2, P0 ;  /* 0x0000000d03037c11 */ /* 0x000fe400080f1410 */
[----:B------:R-:W-:Y:S01]  /*0700*/  SEL R9, R11, R8, !P1 ;  /* 0x000000080b097207 */ /* 0x000fe20004800000 */
[----:B------:R-:W-:Y:S01]  /*0710*/  VIADD R16, R8, 0x2 ;  /* 0x0000000208107836 */ /* 0x000fe20000000000 */
[C---:B------:R-:W-:Y:S01]  /*0720*/  SEL R11, R15.reuse, R10, !P1 ;  /* 0x0000000a0f0b7207 */ /* 0x040fe20004800000 */
[----:B0-----:R-:W2:Y:S01]  /*0730*/  LDG.E R7, desc[UR8][R6.64] ;  /* 0x0000000806077981 */ /* 0x001ea2000c1e1900 */
[----:B------:R-:W-:Y:S01]  /*0740*/  IADD3 R15, PT, PT, R15, UR11, RZ ;  /* 0x0000000b0f0f7c10 */ /* 0x000fe2000fffe0ff */
[--C-:B----4-:R-:W-:Y:S02]  /*0750*/  IMAD.WIDE R8, R9, 0x4, R4.reuse ;  /* 0x0000000409087825 */ /* 0x110fe400078e0204 */
[----:B------:R-:W3:Y:S01]  /*0760*/  LDG.E R21, desc[UR8][R2.64+0xc] ;  /* 0x00000c0802157981 */ /* 0x000ee2000c1e1900 */
[----:B------:R-:W-:Y:S01]  /*0770*/  SEL R17, R15, R16, !P1 ;  /* 0x000000100f117207 */ /* 0x000fe20004800000 */
[--C-:B------:R-:W-:Y:S01]  /*0780*/  IMAD.WIDE R10, R11, 0x4, R4.reuse ;  /* 0x000000040b0a7825 */ /* 0x100fe200078e0204 */
[----:B------:R-:W-:Y:S01]  /*0790*/  @!P1 IADD3 R19, PT, PT, R15, UR11, RZ ;  /* 0x0000000b0f139c10 */ /* 0x000fe2000fffe0ff */
[----:B------:R-:W2:Y:S02]  /*07a0*/  LDG.E R8, desc[UR8][R8.64] ;  /* 0x0000000808087981 */ /* 0x000ea4000c1e1900 */
[----:B------:R-:W-:-:S02]  /*07b0*/  IMAD.WIDE R16, R17, 0x4, R4 ;  /* 0x0000000411107825 */ /* 0x000fc400078e0204 */
[----:B------:R-:W4:Y:S02]  /*07c0*/  LDG.E R10, desc[UR8][R10.64] ;  /* 0x000000080a0a7981 */ /* 0x000f24000c1e1900 */
[----:B------:R-:W-:Y:S02]  /*07d0*/  IMAD.WIDE R4, R19, 0x4, R4 ;  /* 0x0000000413047825 */ /* 0x000fe400078e0204 */
[----:B------:R-:W4:Y:S04]  /*07e0*/  LDG.E R15, desc[UR8][R2.64+0x4] ;  /* 0x00000408020f7981 */ /* 0x000f28000c1e1900 */
[----:B------:R-:W5:Y:S04]  /*07f0*/  LDG.E R16, desc[UR8][R16.64] ;  /* 0x0000000810107981 */ /* 0x000f68000c1e1900 */
[----:B------:R-:W5:Y:S04]  /*0800*/  LDG.E R19, desc[UR8][R2.64+0x8] ;  /* 0x0000080802137981 */ /* 0x000f68000c1e1900 */
[----:B------:R-:W3:Y:S01]  /*0810*/  LDG.E R4, desc[UR8][R4.64] ;  /* 0x0000000804047981 */ /* 0x000ee2000c1e1900 */
[----:B------:R-:W-:-:S02]  /*0820*/  VIADD R14, R14, 0x4 ;  /* 0x000000040e0e7836 */ /* 0x000fc40000000000 */
[----:B--2---:R-:W-:-:S04]  /*0830*/  FFMA R0, R7, R8, R0 ;  /* 0x0000000807007223 */ /* 0x004fc80000000000 */
[----:B----4-:R-:W-:-:S04]  /*0840*/  FFMA R0, R15, R10, R0 ;  /* 0x0000000a0f007223 */ /* 0x010fc80000000000 */
[----:B-----5:R-:W-:-:S04]  /*0850*/  FFMA R0, R19, R16, R0 ;  /* 0x0000001013007223 */ /* 0x020fc80000000000 */
[----:B---3--:R-:W-:-:S07]  /*0860*/  FFMA R0, R21, R4, R0 ;  /* 0x0000000415007223 */ /* 0x008fce0000000000 */
.L_x_4:
[----:B------:R-:W-:Y:S05]  /*0870*/  BRA.U !UP1, `(.L_x_3) ;  /* 0x0000000109b07547 */ /* 0x000fea000b800000 */
[----:B------:R-:W-:Y:S02]  /*0880*/  UISETP.NE.AND UP0, UPT, UR6, 0x1, UPT ;  /* 0x000000010600788c */ /* 0x000fe4000bf05270 */
[----:B------:R-:W-:-:S04]  /*0890*/  ULOP3.LUT UR4, UR10, 0x1, URZ, 0xc0, !UPT ;  /* 0x000000010a047892 */ /* 0x000fc8000f8ec0ff */
[----:B------:R-:W-:-:S03]  /*08a0*/  UISETP.NE.U32.AND UP1, UPT, UR4, 0x1, UPT ;  /* 0x000000010400788c */ /* 0x000fc6000bf25070 */
[----:B------:R-:W-:Y:S08]  /*08b0*/  BRA.U !UP0, `(.L_x_5) ;  /* 0x0000000108687547 */ /* 0x000ff0000b800000 */
[----:B------:R-:W1:Y:S01]  /*08c0*/  LDCU.U8 UR4, c[0x0][0x3a0] ;  /* 0x00007400ff0477ac */ /* 0x000e620008000000 */
[----:B------:R-:W2:Y:S01]  /*08d0*/  LDC.64 R4, c[0x0][0x380] ;  /* 0x0000e000ff047b82 */ /* 0x000ea20000000a00 */
[----:B------:R-:W-:Y:S01]  /*08e0*/  IMAD R6, R12, UR10, R14 ;  /* 0x0000000a0c067c24 */ /* 0x000fe2000f8e020e */
[CC--:B------:R-:W-:Y:S01]  /*08f0*/  IADD3 R7, PT, PT, R13.reuse, R14.reuse, RZ ;  /* 0x0000000e0d077210 */ /* 0x0c0fe20007ffe0ff */
[----:B------:R-:W3:Y:S01]  /*0900*/  LDCU.64 UR6, c[0x0][0x380] ;  /* 0x00007000ff0677ac */ /* 0x000ee20008000a00 */
[----:B------:R-:W-:Y:S01]  /*0910*/  IMAD R9, R14, UR11, R12 ;  /* 0x0000000b0e097c24 */ /* 0x000fe2000f8e020c */
[----:B------:R-:W-:Y:S01]  /*0920*/  IADD3 R10, P1, PT, R13, R14, RZ ;  /* 0x0000000e0d0a7210 */ /* 0x000fe20007f3e0ff */
[----:B------:R-:W-:Y:S02]  /*0930*/  VIADD R15, R6, 0x1 ;  /* 0x00000001060f7836 */ /* 0x000fe40000000000 */
[----:B------:R-:W4:Y:S01]  /*0940*/  LDC.64 R2, c[0x0][0x388] ;  /* 0x0000e200ff027b82 */ /* 0x000f220000000a00 */
[----:B-1----:R-:W-:-:S06]  /*0950*/  UPRMT UR4, UR4, 0x8880, URZ ;  /* 0x0000888004047896 */ /* 0x002fcc00080000ff */
[----:B------:R-:W-:-:S04]  /*0960*/  ISETP.NE.AND P0, PT, RZ, UR4, PT ;  /* 0x00000004ff007c0c */ /* 0x000fc8000bf05270 */
[----:B------:R-:W-:Y:S01]  /*0970*/  SEL R11, R9, R6, !P0 ;  /* 0x00000006090b7207 */ /* 0x000fe20004000000 */
[----:B--2---:R-:W-:Y:S01]  /*0980*/  IMAD.WIDE.U32 R6, R7, 0x4, R4 ;  /* 0x0000000407067825 */ /* 0x004fe200078e0004 */
[----:B------:R-:W-:Y:S02]  /*0990*/  IADD3.X R5, PT, PT, RZ, RZ, RZ, P1, !PT ;  /* 0x000000ffff057210 */ /* 0x000fe40000ffe4ff */
[----:B---3--:R-:W-:-:S03]  /*09a0*/  LEA R4, P1, R10, UR6, 0x2 ;  /* 0x000000060a047c11 */ /* 0x008fc6000f8210ff */
[----:B0-----:R-:W2:Y:S01]  /*09b0*/  LDG.E R7, desc[UR8][R6.64] ;  /* 0x0000000806077981 */ /* 0x001ea2000c1e1900 */
[----:B------:R-:W-:Y:S01]  /*09c0*/  LEA.HI.X R5, R10, UR7, R5, 0x2, P1 ;  /* 0x000000070a057c11 */ /* 0x000fe200088f1405 */
[----:B------:R-:W-:Y:S02]  /*09d0*/  @!P0 VIADD R15, R9, UR11 ;  /* 0x0000000b090f8c36 */ /* 0x000fe40008000000 */
[----:B----4-:R-:W-:-:S03]  /*09e0*/  IMAD.WIDE R8, R11, 0x4, R2 ;  /* 0x000000040b087825 */ /* 0x010fc600078e0202 */
[----:B------:R-:W3:Y:S01]  /*09f0*/  LDG.E R5, desc[UR8][R4.64+0x4] ;  /* 0x0000040804057981 */ /* 0x000ee2000c1e1900 */
[----:B------:R-:W-:-:S03]  /*0a00*/  IMAD.WIDE R2, R15, 0x4, R2 ;  /* 0x000000040f027825 */ /* 0x000fc600078e0202 */
[----:B------:R-:W2:Y:S04]  /*0a10*/  LDG.E R8, desc[UR8][R8.64] ;  /* 0x0000000808087981 */ /* 0x000ea8000c1e1900 */
[----:B------:R-:W3:Y:S01]  /*0a20*/  LDG.E R2, desc[UR8][R2.64] ;  /* 0x0000000802027981 */ /* 0x000ee2000c1e1900 */
[----:B------:R-:W-:Y:S01]  /*0a30*/  IADD3 R14, PT, PT, R14, 0x2, RZ ;  /* 0x000000020e0e7810 */ /* 0x000fe20007ffe0ff */
[----:B--2---:R-:W-:-:S04]  /*0a40*/  FFMA R0, R7, R8, R0 ;  /* 0x0000000807007223 */ /* 0x004fc80000000000 */
[----:B---3--:R-:W-:-:S07]  /*0a50*/  FFMA R0, R5, R2, R0 ;  /* 0x0000000205007223 */ /* 0x008fce0000000000 */
.L_x_5:
[----:B------:R-:W-:Y:S05]  /*0a60*/  BRA.U UP1, `(.L_x_3) ;  /* 0x0000000101347547 */ /* 0x000fea000b800000 */
[----:B------:R-:W1:Y:S01]  /*0a70*/  LDCU.U8 UR4, c[0x0][0x3a0] ;  /* 0x00007400ff0477ac */ /* 0x000e620008000000 */
[----:B------:R-:W2:Y:S01]  /*0a80*/  LDC.64 R2, c[0x0][0x380] ;  /* 0x0000e000ff027b82 */ /* 0x000ea20000000a00 */
[--C-:B------:R-:W-:Y:S02]  /*0a90*/  IMAD R9, R12, UR10, R14.reuse ;  /* 0x0000000a0c097c24 */ /* 0x100fe4000f8e020e */
[----:B------:R-:W-:-:S05]  /*0aa0*/  IMAD.IADD R7, R13, 0x1, R14 ;  /* 0x000000010d077824 */ /* 0x000fca00078e020e */
[----:B------:R-:W3:Y:S01]  /*0ab0*/  LDC.64 R4, c[0x0][0x388] ;  /* 0x0000e200ff047b82 */ /* 0x000ee20000000a00 */
[----:B-1----:R-:W-:-:S06]  /*0ac0*/  UPRMT UR4, UR4, 0x8880, URZ ;  /* 0x0000888004047896 */ /* 0x002fcc00080000ff */
[----:B------:R-:W-:Y:S01]  /*0ad0*/  ISETP.NE.AND P0, PT, RZ, UR4, PT ;  /* 0x00000004ff007c0c */ /* 0x000fe2000bf05270 */
[----:B--2---:R-:W-:-:S06]  /*0ae0*/  IMAD.WIDE.U32 R2, R7, 0x4, R2 ;  /* 0x0000000407027825 */ /* 0x004fcc00078e0002 */
[----:B0-----:R-:W2:Y:S06]  /*0af0*/  LDG.E R3, desc[UR8][R2.64] ;  /* 0x0000000802037981 */ /* 0x001eac000c1e1900 */
[----:B------:R-:W-:-:S04]  /*0b00*/  @!P0 IMAD R9, R14, UR11, R12 ;  /* 0x0000000b0e098c24 */ /* 0x000fc8000f8e020c */
[----:B---3--:R-:W-:-:S06]  /*0b10*/  IMAD.WIDE R4, R9, 0x4, R4 ;  /* 0x0000000409047825 */ /* 0x008fcc00078e0204 */
[----:B------:R-:W2:Y:S02]  /*0b20*/  LDG.E R4, desc[UR8][R4.64] ;  /* 0x0000000804047981 */ /* 0x000ea4000c1e1900 */
[----:B--2---:R-:W-:-:S07]  /*0b30*/  FFMA R0, R3, R4, R0 ;  /* 0x0000000403007223 */ /* 0x004fce0000000000 */
.L_x_3:
[----:B------:R-:W1:Y:S02]  /*0b40*/  LDCU.U8 UR4, c[0x0][0x3a0] ;  /* 0x00007400ff0477ac */ /* 0x000e640008000000 */
[----:B-1----:R-:W-:-:S04]  /*0b50*/  UPRMT UR4, UR4, 0x8880, URZ ;  /* 0x0000888004047896 */ /* 0x002fc800080000ff */
[----:B------:R-:W-:-:S09]  /*0b60*/  UISETP.NE.AND UP0, UPT, UR4, URZ, UPT ;  /* 0x000000ff0400728c */ /* 0x000fd2000bf05270 */
[----:B------:R-:W-:Y:S05]  /*0b70*/  BRA.U !UP0, `(.L_x_6) ;  /* 0x00000001086c7547 */ /* 0x000fea000b800000 */
[----:B------:R-:W-:-:S04]  /*0b80*/  I2FP.F32.U32 R2, UR10 ;  /* 0x0000000a00027c45 */ /* 0x000fc80008201000 */
[----:B------:R-:W-:Y:S01]  /*0b90*/  IADD3 R4, PT, PT, R2, -0xd000000, RZ ;  /* 0xf300000002047810 */ /* 0x000fe20007ffe0ff */
[----:B------:R1:W2:Y:S03]  /*0ba0*/  MUFU.RSQ R3, R2 ;  /* 0x0000000200037308 */ /* 0x0002a60000001400 */
[----:B------:R-:W-:-:S13]  /*0bb0*/  ISETP.GT.U32.AND P0, PT, R4, 0x727fffff, PT ;  /* 0x727fffff0400780c */ /* 0x000fda0003f04070 */
[----:B-1----:R-:W-:Y:S05]  /*0bc0*/  @!P0 BRA `(.L_x_7) ;  /* 0x0000000000108947 */ /* 0x002fea0003800000 */
[----:B------:R-:W-:-:S07]  /*0bd0*/  MOV R6, 0xbf0 ;  /* 0x00000bf000067802 */ /* 0x000fce0000000f00 */
[----:B0-2---:R-:W-:Y:S05]  /*0be0*/  CALL.REL.NOINC `($__internal_0_$__cuda_sm20_sqrt_rn_f32_slowpath) ;  /* 0x0000000000647944 */ /* 0x005fea0003c00000 */
[----:B------:R-:W-:Y:S01]  /*0bf0*/  IMAD.MOV.U32 R3, RZ, RZ, R4 ;  /* 0x000000ffff037224 */ /* 0x000fe200078e0004 */
[----:B------:R-:W-:Y:S06]  /*0c00*/  BRA `(.L_x_8) ;  /* 0x0000000000107947 */ /* 0x000fec0003800000 */
.L_x_7:
[----:B--2---:R-:W-:Y:S01]  /*0c10*/  FMUL.FTZ R5, R2, R3 ;  /* 0x0000000302057220 */ /* 0x004fe20000410000 */
[----:B------:R-:W-:-:S03]  /*0c20*/  FMUL.FTZ R3, R3, 0.5 ;  /* 0x3f00000003037820 */ /* 0x000fc60000410000 */
[----:B------:R-:W-:-:S04]  /*0c30*/  FFMA R2, -R5, R5, R2 ;  /* 0x0000000505027223 */ /* 0x000fc80000000102 */
[----:B------:R-:W-:-:S07]  /*0c40*/  FFMA R3, R2, R3, R5 ;  /* 0x0000000302037223 */ /* 0x000fce0000000005 */
.L_x_8:
[----:B------:R-:W1:Y:S01]  /*0c50*/  MUFU.RCP R2, R3 ;  /* 0x0000000300027308 */ /* 0x000e620000001000 */
[----:B------:R-:W-:Y:S07]  /*0c60*/  BSSY.RECONVERGENT B0, `(.L_x_9) ;  /* 0x000000b000007945 */ /* 0x000fee0003800200 */
[----:B------:R-:W2:Y:S01]  /*0c70*/  FCHK P0, R0, R3 ;  /* 0x0000000300007302 */ /* 0x000ea20000000000 */
[----:B-1----:R-:W-:-:S04]  /*0c80*/  FFMA R5, R2, -R3, 1 ;  /* 0x3f80000002057423 */ /* 0x002fc80000000803 */
[----:B------:R-:W-:-:S04]  /*0c90*/  FFMA R5, R2, R5, R2 ;  /* 0x0000000502057223 */ /* 0x000fc80000000002 */
[----:B------:R-:W-:-:S04]  /*0ca0*/  FFMA R2, R0, R5, RZ ;  /* 0x0000000500027223 */ /* 0x000fc800000000ff */
[----:B------:R-:W-:-:S04]  /*0cb0*/  FFMA R4, R2, -R3, R0 ;  /* 0x8000000302047223 */ /* 0x000fc80000000000 */
[----:B------:R-:W-:Y:S01]  /*0cc0*/  FFMA R2, R5, R4, R2 ;  /* 0x0000000405027223 */ /* 0x000fe20000000002 */
[----:B--2---:R-:W-:Y:S06]  /*0cd0*/  @!P0 BRA `(.L_x_10) ;  /* 0x00000000000c8947 */ /* 0x004fec0003800000 */
[----:B------:R-:W-:-:S07]  /*0ce0*/  MOV R2, 0xd00 ;  /* 0x00000d0000027802 */ /* 0x000fce0000000f00 */
[----:B0-----:R-:W-:Y:S05]  /*0cf0*/  CALL.REL.NOINC `($__internal_1_$__cuda_sm3x_div_rn_noftz_f32_slowpath) ;  /* 0x0000000000807944 */ /* 0x001fea0003c00000 */
[----:B------:R-:W-:-:S07]  /*0d00*/  MOV R2, R0 ;  /* 0x0000000000027202 */ /* 0x000fce0000000f00 */
.L_x_10:
[----:B0-----:R-:W-:Y:S05]  /*0d10*/  BSYNC.RECONVERGENT B0 ;  /* 0x0000000000007941 */ /* 0x001fea0003800200 */
.L_x_9:
[----:B------:R-:W-:-:S07]  /*0d20*/  IMAD.MOV.U32 R0, RZ, RZ, R2 ;  /* 0x000000ffff007224 */ /* 0x000fce00078e0002 */
.L_x_6:
[----:B------:R-:W1:Y:S01]  /*0d30*/  LDC.64 R2, c[0x0][0x390] ;  /* 0x0000e400ff027b82 */ /* 0x000e620000000a00 */
[----:B------:R-:W-:-:S05]  /*0d40*/  IADD3 R13, PT, PT, R12, R13, RZ ;  /* 0x0000000d0c0d7210 */ /* 0x000fca0007ffe0ff */
[----:B-1----:R-:W-:-:S05]  /*0d50*/  IMAD.WIDE R2, R13, 0x4, R2 ;  /* 0x000000040d027825 */ /* 0x002fca00078e0202 */
[----:B0-----:R-:W-:Y:S01]  /*0d60*/  STG.E desc[UR8][R2.64], R0 ;  /* 0x0000000002007986 */ /* 0x001fe2000c101908 */
[----:B------:R-:W-:Y:S05]  /*0d70*/  EXIT ;  /* 0x000000000000794d */ /* 0x000fea0003800000 */
        .weak           $__internal_0_$__cuda_sm20_sqrt_rn_f32_slowpath
        .type           $__internal_0_$__cuda_sm20_sqrt_rn_f32_slowpath,@function
        .size           $__internal_0_$__cuda_sm20_sqrt_rn_f32_slowpath,($__internal_1_$__cuda_sm3x_div_rn_noftz_f32_slowpath - $__internal_0_$__cuda_sm20_sqrt_rn_f32_slowpath)
$__internal_0_$__cuda_sm20_sqrt_rn_f32_slowpath:
[----:B------:R-:W-:-:S13]  /*0d80*/  LOP3.LUT P0, RZ, R2, 0x7fffffff, RZ, 0xc0, !PT ;  /* 0x7fffffff02ff7812 */ /* 0x000fda000780c0ff */
[----:B------:R-:W-:Y:S01]  /*0d90*/  @!P0 IMAD.MOV.U32 R3, RZ, RZ, R2 ;  /* 0x000000ffff038224 */ /* 0x000fe200078e0002 */
[----:B------:R-:W-:Y:S06]  /*0da0*/  @!P0 BRA `(.L_x_11) ;  /* 0x0000000000448947 */ /* 0x000fec0003800000 */
[----:B------:R-:W-:-:S13]  /*0db0*/  FSETP.GEU.FTZ.AND P0, PT, R2, RZ, PT ;  /* 0x000000ff0200720b */ /* 0x000fda0003f1e000 */
[----:B------:R-:W-:Y:S01]  /*0dc0*/  @!P0 MOV R3, 0x7fffffff ;  /* 0x7fffffff00038802 */ /* 0x000fe20000000f00 */
[----:B------:R-:W-:Y:S06]  /*0dd0*/  @!P0 BRA `(.L_x_11) ;  /* 0x0000000000388947 */ /* 0x000fec0003800000 */
[----:B------:R-:W-:-:S13]  /*0de0*/  FSETP.GTU.FTZ.AND P0, PT, |R2|, +INF , PT ;  /* 0x7f8000000200780b */ /* 0x000fda0003f1c200 */
[----:B------:R-:W-:Y:S01]  /*0df0*/  @P0 FADD.FTZ R3, R2, 1 ;  /* 0x3f80000002030421 */ /* 0x000fe20000010000 */
[----:B------:R-:W-:Y:S06]  /*0e00*/  @P0 BRA `(.L_x_11) ;  /* 0x00000000002c0947 */ /* 0x000fec0003800000 */
[----:B------:R-:W-:-:S13]  /*0e10*/  FSETP.NEU.FTZ.AND P0, PT, |R2|, +INF , PT ;  /* 0x7f8000000200780b */ /* 0x000fda0003f1d200 */
[----:B------:R-:W-:Y:S01]  /*0e20*/  @!P0 IMAD.MOV.U32 R3, RZ, RZ, R2 ;  /* 0x000000ffff038224 */ /* 0x000fe200078e0002 */
[----:B------:R-:W-:Y:S06]  /*0e30*/  @!P0 BRA `(.L_x_11) ;  /* 0x0000000000208947 */ /* 0x000fec0003800000 */
[----:B------:R-:W-:-:S04]  /*0e40*/  FFMA R2, R2, 1.84467440737095516160e+19, RZ ;  /* 0x5f80000002027823 */ /* 0x000fc800000000ff */
[----:B------:R-:W0:Y:S02]  /*0e50*/  MUFU.RSQ R3, R2 ;  /* 0x0000000200037308 */ /* 0x000e240000001400 */
[----:B0-----:R-:W-:Y:S01]  /*0e60*/  FMUL.FTZ R5, R2, R3 ;  /* 0x0000000302057220 */ /* 0x001fe20000410000 */
[----:B------:R-:W-:-:S03]  /*0e70*/  FMUL.FTZ R3, R3, 0.5 ;  /* 0x3f00000003037820 */ /* 0x000fc60000410000 */
[----:B------:R-:W-:-:S04]  /*0e80*/  FADD.FTZ R4, -R5, -RZ ;  /* 0x800000ff05047221 */ /* 0x000fc80000010100 */
[----:B------:R-:W-:-:S04]  /*0e90*/  FFMA R4, R5, R4, R2 ;  /* 0x0000000405047223 */ /* 0x000fc80000000002 */
[----:B------:R-:W-:-:S04]  /*0ea0*/  FFMA R3, R4, R3, R5 ;  /* 0x0000000304037223 */ /* 0x000fc80000000005 */
[----:B------:R-:W-:-:S07]  /*0eb0*/  FMUL.FTZ R3, R3, 2.3283064365386962891e-10 ;  /* 0x2f80000003037820 */ /* 0x000fce0000410000 */
.L_x_11:
[----:B------:R-:W-:Y:S01]  /*0ec0*/  MOV R4, R3 ;  /* 0x0000000300047202 */ /* 0x000fe20000000f00 */
[----:B------:R-:W-:Y:S02]  /*0ed0*/  HFMA2 R3, -RZ, RZ, 0, 0 ;  /* 0x00000000ff037431 */ /* 0x000fe400000001ff */
[----:B------:R-:W-:-:S04]  /*0ee0*/  IMAD.MOV.U32 R2, RZ, RZ, R6 ;  /* 0x000000ffff027224 */ /* 0x000fc800078e0006 */
[----:B------:R-:W-:Y:S05]  /*0ef0*/  RET.REL.NODEC R2 `(_Z14calculaProdutoPfS_S_iib) ;  /* 0xfffffff002407950 */ /* 0x000fea0003c3ffff */
        .weak           $__internal_1_$__cuda_sm3x_div_rn_noftz_f32_slowpath
        .type           $__internal_1_$__cuda_sm3x_div_rn_noftz_f32_slowpath,@function
        .size           $__internal_1_$__cuda_sm3x_div_rn_noftz_f32_slowpath,(.L_x_82 - $__internal_1_$__cuda_sm3x_div_rn_noftz_f32_slowpath)
$__internal_1_$__cuda_sm3x_div_rn_noftz_f32_slowpath:
[----:B------:R-:W-:Y:S01]  /*0f00*/  SHF.R.U32.HI R5, RZ, 0x17, R3 ;  /* 0x00000017ff057819 */ /* 0x000fe20000011603 */
[----:B------:R-:W-:Y:S01]  /*0f10*/  BSSY.RECONVERGENT B1, `(.L_x_12) ;  /* 0x0000063000017945 */ /* 0x000fe20003800200 */
[--C-:B------:R-:W-:Y:S02]  /*0f20*/  SHF.R.U32.HI R4, RZ, 0x17, R0.reuse ;  /* 0x00000017ff047819 */ /* 0x100fe40000011600 */
[----:B------:R-:W-:Y:S02]  /*0f30*/  LOP3.LUT R10, R5, 0xff, RZ, 0xc0, !PT ;  /* 0x000000ff050a7812 */ /* 0x000fe400078ec0ff */
[----:B------:R-:W-:Y:S01]  /*0f40*/  LOP3.LUT R8, R4, 0xff, RZ, 0xc0, !PT ;  /* 0x000000ff04087812 */ /* 0x000fe200078ec0ff */
[----:B------:R-:W-:Y:S02]  /*0f50*/  IMAD.MOV.U32 R4, RZ, RZ, R0 ;  /* 0x000000ffff047224 */ /* 0x000fe400078e0000 */
[----:B------:R-:W-:Y:S01]  /*0f60*/  VIADD R7, R10, 0xffffffff ;  /* 0xffffffff0a077836 */ /* 0x000fe20000000000 */
[----:B------:R-:W-:-:S04]  /*0f70*/  IADD3 R6, PT, PT, R8, -0x1, RZ ;  /* 0xffffffff08067810 */ /* 0x000fc80007ffe0ff */
[----:B------:R-:W-:-:S04]  /*0f80*/  ISETP.GT.U32.AND P0, PT, R7, 0xfd, PT ;  /* 0x000000fd0700780c */ /* 0x000fc80003f04070 */
[----:B------:R-:W-:-:S13]  /*0f90*/  ISETP.GT.U32.OR P0, PT, R6, 0xfd, P0 ;  /* 0x000000fd0600780c */ /* 0x000fda0000704470 */
[----:B------:R-:W-:Y:S01]  /*0fa0*/  @!P0 MOV R5, RZ ;  /* 0x000000ff00058202 */ /* 0x000fe20000000f00 */
[----:B------:R-:W-:Y:S06]  /*0fb0*/  @!P0 BRA `(.L_x_13) ;  /* 0x00000000005c8947 */ /* 0x000fec0003800000 */
[----:B------:R-:W-:Y:S02]  /*0fc0*/  FSETP.GTU.FTZ.AND P1, PT, |R3|, +INF , PT ;  /* 0x7f8000000300780b */ /* 0x000fe40003f3c200 */
[----:B------:R-:W-:-:S04]  /*0fd0*/  FSETP.GTU.FTZ.AND P0, PT, |R0|, +INF , PT ;  /* 0x7f8000000000780b */ /* 0x000fc80003f1c200 */
[----:B------:R-:W-:-:S13]  /*0fe0*/  PLOP3.LUT P0, PT, P0, P1, PT, 0xf8, 0x8f ;  /* 0x00000000008f781c */ /* 0x000fda0000703f70 */
[----:B------:R-:W-:Y:S05]  /*0ff0*/  @P0 BRA `(.L_x_14) ;  /* 0x00000004004c0947 */ /* 0x000fea0003800000 */
[----:B------:R-:W-:-:S13]  /*1000*/  LOP3.LUT P0, RZ, R3, 0x7fffffff, R4, 0xc8, !PT ;  /* 0x7fffffff03ff7812 */ /* 0x000fda000780c804 */
[----:B------:R-:W-:Y:S05]  /*1010*/  @!P0 BRA `(.L_x_15) ;  /* 0x00000004003c8947 */ /* 0x000fea0003800000 */
[C---:B------:R-:W-:Y:S02]  /*1020*/  FSETP.NEU.FTZ.AND P2, PT, |R0|.reuse, +INF , PT ;  /* 0x7f8000000000780b */ /* 0x040fe40003f5d200 */
[----:B------:R-:W-:Y:S02]  /*1030*/  FSETP.NEU.FTZ.AND P1, PT, |R3|, +INF , PT ;  /* 0x7f8000000300780b */ /* 0x000fe40003f3d200 */
[----:B------:R-:W-:-:S11]  /*1040*/  FSETP.NEU.FTZ.AND P0, PT, |R0|, +INF , PT ;  /* 0x7f8000000000780b */ /* 0x000fd60003f1d200 */
[----:B------:R-:W-:Y:S05]  /*1050*/  @!P1 BRA !P2, `(.L_x_15) ;  /* 0x00000004002c9947 */ /* 0x000fea0005000000 */
[----:B------:R-:W-:-:S04]  /*1060*/  LOP3.LUT P2, RZ, R4, 0x7fffffff, RZ, 0xc0, !PT ;  /* 0x7fffffff04ff7812 */ /* 0x000fc8000784c0ff */
[----:B------:R-:W-:-:S13]  /*1070*/  PLOP3.LUT P1, PT, P1, P2, PT, 0x2f, 0xf2 ;  /* 0x0000000000f2781c */ /* 0x000fda0000f24577 */
[----:B------:R-:W-:Y:S05]  /*1080*/  @P1 BRA `(.L_x_16) ;  /* 0x0000000400181947 */ /* 0x000fea0003800000 */
[----:B------:R-:W-:-:S04]  /*1090*/  LOP3.LUT P1, RZ, R3, 0x7fffffff, RZ, 0xc0, !PT ;  /* 0x7fffffff03ff7812 */ /* 0x000fc8000782c0ff */
[----:B------:R-:W-:-:S13]  /*10a0*/  PLOP3.LUT P0, PT, P0, P1, PT, 0x2f, 0xf2 ;  /* 0x0000000000f2781c */ /* 0x000fda0000702577 */
[----:B------:R-:W-:Y:S05]  /*10b0*/  @P0 BRA `(.L_x_17) ;  /* 0x0000000400000947 */ /* 0x000fea0003800000 */
[----:B------:R-:W-:Y:S02]  /*10c0*/  ISETP.GE.AND P0, PT, R6, RZ, PT ;  /* 0x000000ff0600720c */ /* 0x000fe40003f06270 */
[----:B------:R-:W-:-:S11]  /*10d0*/  ISETP.GE.AND P1, PT, R7, RZ, PT ;  /* 0x000000ff0700720c */ /* 0x000fd60003f26270 */
[----:B------:R-:W-:Y:S01]  /*10e0*/  @P0 IMAD.MOV.U32 R5, RZ, RZ, RZ ;  /* 0x000000ffff050224 */ /* 0x000fe200078e00ff */
[----:B------:R-:W-:Y:S01]  /*10f0*/  @!P0 MOV R5, 0xffffffc0 ;  /* 0xffffffc000058802 */ /* 0x000fe20000000f00 */
[----:B------:R-:W-:Y:S01]  /*1100*/  @!P0 FFMA R4, R0, 1.84467440737095516160e+19, RZ ;  /* 0x5f80000000048823 */ /* 0x000fe200000000ff */
[----:B------:R-:W-:-:S03]  /*1110*/  @!P1 FFMA R3, R3, 1.84467440737095516160e+19, RZ ;  /* 0x5f80000003039823 */ /* 0x000fc600000000ff */
[----:B------:R-:W-:-:S07]  /*1120*/  @!P1 VIADD R5, R5, 0x40 ;  /* 0x0000004005059836 */ /* 0x000fce0000000000 */
.L_x_13:
[----:B------:R-:W-:Y:S01]  /*1130*/  LEA R0, R10, 0xc0800000, 0x17 ;  /* 0xc08000000a007811 */ /* 0x000fe200078eb8ff */
[----:B------:R-:W-:Y:S03]  /*1140*/  BSSY.RECONVERGENT B2, `(.L_x_18) ;  /* 0x0000036000027945 */ /* 0x000fe60003800200 */
[----:B------:R-:W-:Y:S01]  /*1150*/  IADD3 R6, PT, PT, -R0, R3, RZ ;  /* 0x0000000300067210 */ /* 0x000fe20007ffe1ff */
[----:B------:R-:W-:-:S03]  /*1160*/  VIADD R3, R8, 0xffffff81 ;  /* 0xffffff8108037836 */ /* 0x000fc60000000000 */
[----:B------:R-:W0:Y:S01]  /*1170*/  MUFU.RCP R7, R6 ;  /* 0x0000000600077308 */ /* 0x000e220000001000 */
[----:B------:R-:W-:Y:S01]  /*1180*/  FADD.FTZ R9, -R6, -RZ ;  /* 0x800000ff06097221 */ /* 0x000fe20000010100 */
[----:B------:R-:W-:-:S03]  /*1190*/  IMAD R0, R3, -0x800000, R4 ;  /* 0xff80000003007824 */ /* 0x000fc600078e0204 */
[----:B0-----:R-:W-:-:S04]  /*11a0*/  FFMA R8, R7, R9, 1 ;  /* 0x3f80000007087423 */ /* 0x001fc80000000009 */
[----:B------:R-:W-:-:S04]  /*11b0*/  FFMA R11, R7, R8, R7 ;  /* 0x00000008070b7223 */ /* 0x000fc80000000007 */
[----:B------:R-:W-:-:S04]  /*11c0*/  FFMA R4, R0, R11, RZ ;  /* 0x0000000b00047223 */ /* 0x000fc800000000ff */
[----:B------:R-:W-:-:S04]  /*11d0*/  FFMA R7, R9, R4, R0 ;  /* 0x0000000409077223 */ /* 0x000fc80000000000 */
[----:B------:R-:W-:Y:S01]  /*11e0*/  FFMA R8, R11, R7, R4 ;  /* 0x000000070b087223 */ /* 0x000fe20000000004 */
[----:B------:R-:W-:-:S03]  /*11f0*/  IADD3 R4, PT, PT, R3, 0x7f, -R10 ;  /* 0x0000007f03047810 */ /* 0x000fc60007ffe80a */
[----:B------:R-:W-:Y:S01]  /*1200*/  FFMA R9, R9, R8, R0 ;  /* 0x0000000809097223 */ /* 0x000fe20000000000 */
[----:B------:R-:W-:-:S03]  /*1210*/  IADD3 R4, PT, PT, R4, R5, RZ ;  /* 0x0000000504047210 */ /* 0x000fc60007ffe0ff */
[----:B------:R-:W-:-:S05]  /*1220*/  FFMA R0, R11, R9, R8 ;  /* 0x000000090b007223 */ /* 0x000fca0000000008 */
[----:B------:R-:W-:-:S04]  /*1230*/  SHF.R.U32.HI R3, RZ, 0x17, R0 ;  /* 0x00000017ff037819 */ /* 0x000fc80000011600 */
[----:B------:R-:W-:-:S05]  /*1240*/  LOP3.LUT R3, R3, 0xff, RZ, 0xc0, !PT ;  /* 0x000000ff03037812 */ /* 0x000fca00078ec0ff */
[----:B------:R-:W-:-:S05]  /*1250*/  IMAD.IADD R7, R3, 0x1, R4 ;  /* 0x0000000103077824 */ /* 0x000fca00078e0204 */
[----:B------:R-:W-:-:S04]  /*1260*/  IADD3 R3, PT, PT, R7, -0x1, RZ ;  /* 0xffffffff07037810 */ /* 0x000fc80007ffe0ff */
[----:B------:R-:W-:-:S13]  /*1270*/  ISETP.GE.U32.AND P0, PT, R3, 0xfe, PT ;  /* 0x000000fe0300780c */ /* 0x000fda0003f06070 */
[----:B------:R-:W-:Y:S05]  /*1280*/  @!P0 BRA `(.L_x_19) ;  /* 0x0000000000808947 */ /* 0x000fea0003800000 */
[----:B------:R-:W-:-:S13]  /*1290*/  ISETP.GT.AND P0, PT, R7, 0xfe, PT ;  /* 0x000000fe0700780c */ /* 0x000fda0003f04270 */
[----:B------:R-:W-:Y:S05]  /*12a0*/  @P0 BRA `(.L_x_20) ;  /* 0x00000000006c0947 */ /* 0x000fea0003800000 */
[----:B------:R-:W-:-:S13]  /*12b0*/  ISETP.GE.AND P0, PT, R7, 0x1, PT ;  /* 0x000000010700780c */ /* 0x000fda0003f06270 */
[----:B------:R-:W-:Y:S05]  /*12c0*/  @P0 BRA `(.L_x_21) ;  /* 0x0000000000740947 */ /* 0x000fea0003800000 */
[----:B------:R-:W-:Y:S02]  /*12d0*/  ISETP.GE.AND P0, PT, R7, -0x18, PT ;  /* 0xffffffe80700780c */ /* 0x000fe40003f06270 */
[----:B------:R-:W-:-:S11]  /*12e0*/  LOP3.LUT R0, R0, 0x80000000, RZ, 0xc0, !PT ;  /* 0x8000000000007812 */ /* 0x000fd600078ec0ff */
[----:B------:R-:W-:Y:S05]  /*12f0*/  @!P0 BRA `(.L_x_21) ;  /* 0x0000000000688947 */ /* 0x000fea0003800000 */
[-CC-:B------:R-:W-:Y:S01]  /*1300*/  FFMA.RZ R3, R11, R9.reuse, R8.reuse ;  /* 0x000000090b037223 */ /* 0x180fe2000000c008 */
[----:B------:R-:W-:Y:S02]  /*1310*/  VIADD R6, R7, 0x20 ;  /* 0x0000002007067836 */ /* 0x000fe40000000000 */
[-CC-:B------:R-:W-:Y:S01]  /*1320*/  FFMA.RM R4, R11, R9.reuse, R8.reuse ;  /* 0x000000090b047223 */ /* 0x180fe20000004008 */
[----:B------:R-:W-:Y:S02]  /*1330*/  ISETP.NE.AND P2, PT, R7, RZ, PT ;  /* 0x000000ff0700720c */ /* 0x000fe40003f45270 */
[----:B------:R-:W-:Y:S01]  /*1340*/  LOP3.LUT R5, R3, 0x7fffff, RZ, 0xc0, !PT ;  /* 0x007fffff03057812 */ /* 0x000fe200078ec0ff */
[----:B------:R-:W-:Y:S01]  /*1350*/  FFMA.RP R3, R11, R9, R8 ;  /* 0x000000090b037223 */ /* 0x000fe20000008008 */
[----:B------:R-:W-:Y:S02]  /*1360*/  ISETP.NE.AND P1, PT, R7, RZ, PT ;  /* 0x000000ff0700720c */ /* 0x000fe40003f25270 */
[----:B------:R-:W-:-:S02]  /*1370*/  LOP3.LUT R5, R5, 0x800000, RZ, 0xfc, !PT ;  /* 0x0080000005057812 */ /* 0x000fc400078efcff */
[----:B------:R-:W-:Y:S02]  /*1380*/  IADD3 R7, PT, PT, -R7, RZ, RZ ;  /* 0x000000ff07077210 */ /* 0x000fe40007ffe1ff */
[----:B------:R-:W-:Y:S02]  /*1390*/  SHF.L.U32 R6, R5, R6, RZ ;  /* 0x0000000605067219 */ /* 0x000fe400000006ff */
[----:B------:R-:W-:Y:S02]  /*13a0*/  FSETP.NEU.FTZ.AND P0, PT, R3, R4, PT ;  /* 0x000000040300720b */ /* 0x000fe40003f1d000 */
[----:B------:R-:W-:Y:S02]  /*13b0*/  SEL R4, R7, RZ, P2 ;  /* 0x000000ff07047207 */ /* 0x000fe40001000000 */
[----:B------:R-:W-:Y:S02]  /*13c0*/  ISETP.NE.AND P1, PT, R6, RZ, P1 ;  /* 0x000000ff0600720c */ /* 0x000fe40000f25270 */
[----:B------:R-:W-:-:S02]  /*13d0*/  SHF.R.U32.HI R4, RZ, R4, R5 ;  /* 0x00000004ff047219 */ /* 0x000fc40000011605 */
[----:B------:R-:W-:Y:S02]  /*13e0*/  PLOP3.LUT P0, PT, P0, P1, PT, 0xf8, 0x8f ;  /* 0x00000000008f781c */ /* 0x000fe40000703f70 */
[----:B------:R-:W-:Y:S02]  /*13f0*/  SHF.R.U32.HI R6, RZ, 0x1, R4 ;  /* 0x00000001ff067819 */ /* 0x000fe40000011604 */
[----:B------:R-:W-:-:S04]  /*1400*/  SEL R3, RZ, 0x1, !P0 ;  /* 0x00000001ff037807 */ /* 0x000fc80004000000 */
[----:B------:R-:W-:-:S04]  /*1410*/  LOP3.LUT R3, R3, 0x1, R6, 0xf8, !PT ;  /* 0x0000000103037812 */ /* 0x000fc800078ef806 */
[----:B------:R-:W-:-:S05]  /*1420*/  LOP3.LUT R3, R3, R4, RZ, 0xc0, !PT ;  /* 0x0000000403037212 */ /* 0x000fca00078ec0ff */
[----:B------:R-:W-:-:S05]  /*1430*/  IMAD.IADD R3, R6, 0x1, R3 ;  /* 0x0000000106037824 */ /* 0x000fca00078e0203 */
[----:B------:R-:W-:Y:S01]  /*1440*/  LOP3.LUT R0, R3, R0, RZ, 0xfc, !PT ;  /* 0x0000000003007212 */ /* 0x000fe200078efcff */
[----:B------:R-:W-:Y:S06]  /*1450*/  BRA `(.L_x_21) ;  /* 0x0000000000107947 */ /* 0x000fec0003800000 */
.L_x_20:
[----:B------:R-:W-:-:S04]  /*1460*/  LOP3.LUT R0, R0, 0x80000000, RZ, 0xc0, !PT ;  /* 0x8000000000007812 */ /* 0x000fc800078ec0ff */
[----:B------:R-:W-:Y:S01]  /*1470*/  LOP3.LUT R0, R0, 0x7f800000, RZ, 0xfc, !PT ;  /* 0x7f80000000007812 */ /* 0x000fe200078efcff */
[----:B------:R-:W-:Y:S06]  /*1480*/  BRA `(.L_x_21) ;  /* 0x0000000000047947 */ /* 0x000fec0003800000 */
.L_x_19:
[----:B------:R-:W-:-:S07]  /*1490*/  LEA R0, R4, R0, 0x17 ;  /* 0x0000000004007211 */ /* 0x000fce00078eb8ff */
.L_x_21:
[----:B------:R-:W-:Y:S05]  /*14a0*/  BSYNC.RECONVERGENT B2 ;  /* 0x0000000000027941 */ /* 0x000fea0003800200 */
.L_x_18:
[----:B------:R-:W-:Y:S05]  /*14b0*/  BRA `(.L_x_22) ;  /* 0x0000000000207947 */ /* 0x000fea0003800000 */
.L_x_17:
[----:B------:R-:W-:-:S04]  /*14c0*/  LOP3.LUT R0, R3, 0x80000000, R4, 0x48, !PT ;  /* 0x8000000003007812 */ /* 0x000fc800078e4804 */
[----:B------:R-:W-:Y:S01]  /*14d0*/  LOP3.LUT R0, R0, 0x7f800000, RZ, 0xfc, !PT ;  /* 0x7f80000000007812 */ /* 0x000fe200078efcff */
[----:B------:R-:W-:Y:S06]  /*14e0*/  BRA `(.L_x_22) ;  /* 0x0000000000147947 */ /* 0x000fec0003800000 */
.L_x_16:
[----:B------:R-:W-:Y:S01]  /*14f0*/  LOP3.LUT R0, R3, 0x80000000, R4, 0x48, !PT ;  /* 0x8000000003007812 */ /* 0x000fe200078e4804 */
[----:B------:R-:W-:Y:S06]  /*1500*/  BRA `(.L_x_22) ;  /* 0x00000000000c7947 */ /* 0x000fec0003800000 */
.L_x_15:
[----:B------:R-:W0:Y:S01]  /*1510*/  MUFU.RSQ R0, -QNAN ;  /* 0xffc0000000007908 */ /* 0x000e220000001400 */
[----:B------:R-:W-:Y:S05]  /*1520*/  BRA `(.L_x_22) ;  /* 0x0000000000047947 */ /* 0x000fea0003800000 */
.L_x_14:
[----:B------:R-:W-:-:S07]  /*1530*/  FADD.FTZ R0, R0, R3 ;  /* 0x0000000300007221 */ /* 0x000fce0000010000 */
.L_x_22:
[----:B------:R-:W-:Y:S05]  /*1540*/  BSYNC.RECONVERGENT B1 ;  /* 0x0000000000017941 */ /* 0x000fea0003800200 */
.L_x_12:
[----:B------:R-:W-:-:S04]  /*1550*/  IMAD.MOV.U32 R3, RZ, RZ, 0x0 ;  /* 0x00000000ff037424 */ /* 0x000fc800078e00ff */
[----:B0-----:R-:W-:Y:S05]  /*1560*/  RET.REL.NODEC R2 `(_Z14calculaProdutoPfS_S_iib) ;  /* 0xffffffe802a47950 */ /* 0x001fea0003c3ffff */
.L_x_23:
        /* <DEDUP_REMOVED lines=9> */
.L_x_82:


//--------------------- .text._Z7softmaxPfi       --------------------------
	.section	.text._Z7softmaxPfi,"ax",@progbits
	.align	128
        .global         _Z7softmaxPfi
        .type           _Z7softmaxPfi,@function
        .size           _Z7softmaxPfi,(.L_x_83 - _Z7softmaxPfi)
        .other          _Z7softmaxPfi,@"STO_CUDA_ENTRY STV_DEFAULT"
_Z7softmaxPfi:
.text._Z7softmaxPfi:
[----:B------:R-:W-:Y:S01]  /*0000*/  LDC R1, c[0x0][0x37c] ;  /* 0x0000df00ff017b82 */ /* 0x000fe20000000800 */
[----:B------:R-:W0:Y:S07]  /*0010*/  S2R R3, SR_TID.X ;  /* 0x0000000000037919 */ /* 0x000e2e0000002100 */
[----:B------:R-:W0:Y:S01]  /*0020*/  S2UR UR4, SR_CTAID.X ;  /* 0x00000000000479c3 */ /* 0x000e220000002500 */
[----:B------:R-:W1:Y:S07]  /*0030*/  LDCU UR5, c[0x0][0x388] ;  /* 0x00007100ff0577ac */ /* 0x000e6e0008000800 */
[----:B------:R-:W0:Y:S02]  /*0040*/  LDC R0, c[0x0][0x360] ;  /* 0x0000d800ff007b82 */ /* 0x000e240000000800 */
[----:B0-----:R-:W-:-:S05]  /*0050*/  IMAD R0, R0, UR4, R3 ;  /* 0x0000000400007c24 */ /* 0x001fca000f8e0203 */
[----:B-1----:R-:W-:-:S13]  /*0060*/  ISETP.GE.AND P0, PT, R0, UR5, PT ;  /* 0x0000000500007c0c */ /* 0x002fda000bf06270 */
[----:B------:R-:W-:Y:S05]  /*0070*/  @P0 EXIT ;  /* 0x000000000000094d */ /* 0x000fea0003800000 */
[----:B------:R-:W0:Y:S01]  /*0080*/  LDC.64 R8, c[0x0][0x380] ;  /* 0x0000e000ff087b82 */ /* 0x000e220000000a00 */
[----:B------:R-:W1:Y:S01]  /*0090*/  LDCU.64 UR8, c[0x0][0x358] ;  /* 0x00006b00ff0877ac */ /* 0x000e620008000a00 */
[----:B------:R-:W-:-:S04]  /*00a0*/  IMAD R3, R0, UR5, RZ ;  /* 0x0000000500037c24 */ /* 0x000fc8000f8e02ff */
[----:B0-----:R-:W-:-:S05]  /*00b0*/  IMAD.WIDE R8, R3, 0x4, R8 ;  /* 0x0000000403087825 */ /* 0x001fca00078e0208 */
[----:B-1----:R0:W5:Y:S01]  /*00c0*/  LDG.E R0, desc[UR8][R8.64] ;  /* 0x0000000808007981 */ /* 0x002162000c1e1900 */
[----:B------:R-:W-:-:S09]  /*00d0*/  UISETP.GE.AND UP0, UPT, UR5, 0x2, UPT ;  /* 0x000000020500788c */ /* 0x000fd2000bf06270 */
[----:B0-----:R-:W-:Y:S05]  /*00e0*/  BRA.U !UP0, `(.L_x_24) ;  /* 0x0000000508fc7547 */ /* 0x001fea000b800000 */
[----:B------:R-:W-:Y:S01]  /*00f0*/  UIADD3 UR4, UPT, UPT, UR5, -0x1, URZ ;  /* 0xffffffff05047890 */ /* 0x000fe2000fffe0ff */
[----:B------:R-:W-:Y:S01]  /*0100*/  HFMA2 R3, -RZ, RZ, 0, 5.9604644775390625e-08 ;  /* 0x00000001ff037431 */ /* 0x000fe200000001ff */
[----:B------:R-:W-:Y:S02]  /*0110*/  UIADD3 UR5, UPT, UPT, UR5, -0x2, URZ ;  /* 0xfffffffe05057890 */ /* 0x000fe4000fffe0ff */
[----:B------:R-:W-:Y:S02]  /*0120*/  ULOP3.LUT UR6, UR4, 0xf, URZ, 0xc0, !UPT ;  /* 0x0000000f04067892 */ /* 0x000fe4000f8ec0ff */
[----:B------:R-:W-:-:S09]  /*0130*/  UISETP.GE.U32.AND UP0, UPT, UR5, 0xf, UPT ;  /* 0x0000000f0500788c */ /* 0x000fd2000bf06070 */
[----:B------:R-:W-:Y:S05]  /*0140*/  BRA.U !UP0, `(.L_x_25) ;  /* 0x0000000108f07547 */ /* 0x000fea000b800000 */
[----:B------:R-:W-:Y:S01]  /*0150*/  IADD3 R2, P0, PT, R8, 0x20, RZ ;  /* 0x0000002008027810 */ /* 0x000fe20007f1e0ff */
[----:B------:R-:W-:Y:S01]  /*0160*/  ULOP3.LUT UR5, UR4, 0xfffffff0, URZ, 0xc0, !UPT ;  /* 0xfffffff004057892 */ /* 0x000fe2000f8ec0ff */
[----:B------:R-:W-:Y:S02]  /*0170*/  MOV R4, RZ ;  /* 0x000000ff00047202 */ /* 0x000fe40000000f00 */
[----:B------:R-:W-:Y:S01]  /*0180*/  IADD3.X R3, PT, PT, RZ, R9, RZ, P0, !PT ;  /* 0x00000009ff037210 */ /* 0x000fe200007fe4ff */
[----:B------:R-:W-:-:S12]  /*0190*/  UIADD3 UR5, UPT, UPT, -UR5, URZ, URZ ;  /* 0x000000ff05057290 */ /* 0x000fd8000fffe1ff */
.L_x_26:
[----:B------:R-:W2:Y:S04]  /*01a0*/  LDG.E R15, desc[UR8][R2.64+-0x1c] ;  /* 0xffffe408020f7981 */ /* 0x000ea8000c1e1900 */
[----:B------:R-:W3:Y:S04]  /*01b0*/  LDG.E R17, desc[UR8][R2.64+-0x18] ;  /* 0xffffe80802117981 */ /* 0x000ee8000c1e1900 */
[----:B------:R-:W4:Y:S04]  /*01c0*/  LDG.E R19, desc[UR8][R2.64+-0x14] ;  /* 0xffffec0802137981 */ /* 0x000f28000c1e1900 */
        /* <DEDUP_REMOVED lines=12> */
[----:B------:R0:W4:Y:S01]  /*0290*/  LDG.E R5, desc[UR8][R2.64+0x20] ;  /* 0x0000200802057981 */ /* 0x000122000c1e1900 */
[----:B------:R-:W-:Y:S01]  /*02a0*/  UIADD3 UR5, UPT, UPT, UR5, 0x10, URZ ;  /* 0x0000001005057890 */ /* 0x000fe2000fffe0ff */
[----:B------:R-:W-:-:S03]  /*02b0*/  IADD3 R4, PT, PT, R4, 0x10, RZ ;  /* 0x0000001004047810 */ /* 0x000fc60007ffe0ff */
[----:B------:R-:W-:Y:S01]  /*02c0*/  UISETP.NE.AND UP0, UPT, UR5, URZ, UPT ;  /* 0x000000ff0500728c */ /* 0x000fe2000bf05270 */
[----:B0-----:R-:W-:-:S04]  /*02d0*/  IADD3 R2, P1, PT, R2, 0x40, RZ ;  /* 0x0000004002027810 */ /* 0x001fc80007f3e0ff */
[----:B------:R-:W-:Y:S02]  /*02e0*/  IADD3.X R3, PT, PT, RZ, R3, RZ, P1, !PT ;  /* 0x00000003ff037210 */ /* 0x000fe40000ffe4ff */
[----:B--2--5:R-:W-:-:S04]  /*02f0*/  FSETP.GT.AND P0, PT, R15, R0, PT ;  /* 0x000000000f00720b */ /* 0x024fc80003f04000 */
[----:B------:R-:W-:-:S04]  /*0300*/  FSEL R0, R15, R0, P0 ;  /* 0x000000000f007208 */ /* 0x000fc80000000000 */
[----:B---3--:R-:W-:-:S04]  /*0310*/  FSETP.GT.AND P0, PT, R17, R0, PT ;  /* 0x000000001100720b */ /* 0x008fc80003f04000 */
[----:B------:R-:W-:-:S04]  /*0320*/  FSEL R0, R17, R0, P0 ;  /* 0x0000000011007208 */ /* 0x000fc80000000000 */
[----:B----4-:R-:W-:-:S04]  /*0330*/  FSETP.GT.AND P0, PT, R19, R0, PT ;  /* 0x000000001300720b */ /* 0x010fc80003f04000 */
[----:B------:R-:W-:-:S04]  /*0340*/  FSEL R0, R19, R0, P0 ;  /* 0x0000000013007208 */ /* 0x000fc80000000000 */
[----:B------:R-:W-:-:S04]  /*0350*/  FSETP.GT.AND P0, PT, R21, R0, PT ;  /* 0x000000001500720b */ /* 0x000fc80003f04000 */
        /* <DEDUP_REMOVED lines=24> */
[----:B------:R-:W-:Y:S01]  /*04e0*/  FSEL R0, R5, R0, P0 ;  /* 0x0000000005007208 */ /* 0x000fe20000000000 */
[----:B------:R-:W-:Y:S08]  /*04f0*/  BRA.U UP0, `(.L_x_26) ;  /* 0xfffffffd00287547 */ /* 0x000ff0000b83ffff */
[----:B------:R-:W-:-:S07]  /*0500*/  VIADD R3, R4, 0x1 ;  /* 0x0000000104037836 */ /* 0x000fce0000000000 */
.L_x_25:
[----:B------:R-:W-:-:S09]  /*0510*/  UISETP.NE.AND UP0, UPT, UR6, URZ, UPT ;  /* 0x000000ff0600728c */ /* 0x000fd2000bf05270 */
[----:B------:R-:W-:Y:S05]  /*0520*/  BRA.U !UP0, `(.L_x_24) ;  /* 0x0000000108ec7547 */ /* 0x000fea000b800000 */
[----:B------:R-:W-:Y:S02]  /*0530*/  UISETP.GE.U32.AND UP0, UPT, UR6, 0x8, UPT ;  /* 0x000000080600788c */ /* 0x000fe4000bf06070 */
[----:B------:R-:W-:-:S04]  /*0540*/  ULOP3.LUT UR5, UR4, 0x7, URZ, 0xc0, !UPT ;  /* 0x0000000704057892 */ /* 0x000fc8000f8ec0ff */
[----:B------:R-:W-:-:S03]  /*0550*/  UISETP.NE.AND UP1, UPT, UR5, URZ, UPT ;  /* 0x000000ff0500728c */ /* 0x000fc6000bf25270 */
[----:B------:R-:W-:Y:S08]  /*0560*/  BRA.U !UP0, `(.L_x_27) ;  /* 0x0000000108687547 */ /* 0x000ff0000b800000 */
[----:B------:R-:W-:-:S05]  /*0570*/  IMAD.WIDE R4, R3, 0x4, R8 ;  /* 0x0000000403047825 */ /* 0x000fca00078e0208 */
[----:B------:R-:W2:Y:S04]  /*0580*/  LDG.E R7, desc[UR8][R4.64] ;  /* 0x0000000804077981 */ /* 0x000ea8000c1e1900 */
[----:B------:R-:W3:Y:S04]  /*0590*/  LDG.E R11, desc[UR8][R4.64+0x4] ;  /* 0x00000408040b7981 */ /* 0x000ee8000c1e1900 */
[----:B------:R-:W4:Y:S04]  /*05a0*/  LDG.E R13, desc[UR8][R4.64+0x8] ;  /* 0x00000808040d7981 */ /* 0x000f28000c1e1900 */
[----:B------:R-:W4:Y:S04]  /*05b0*/  LDG.E R15, desc[UR8][R4.64+0xc] ;  /* 0x00000c08040f7981 */ /* 0x000f28000c1e1900 */
[----:B------:R-:W4:Y:S04]  /*05c0*/  LDG.E R17, desc[UR8][R4.64+0x10] ;  /* 0x0000100804117981 */ /* 0x000f28000c1e1900 */
[----:B------:R-:W4:Y:S04]  /*05d0*/  LDG.E R19, desc[UR8][R4.64+0x14] ;  /* 0x0000140804137981 */ /* 0x000f28000c1e1900 */
[----:B------:R-:W4:Y:S04]  /*05e0*/  LDG.E R21, desc[UR8][R4.64+0x18] ;  /* 0x0000180804157981 */ /* 0x000f28000c1e1900 */
[----:B------:R-:W4:Y:S01]  /*05f0*/  LDG.E R23, desc[UR8][R4.64+0x1c] ;  /* 0x00001c0804177981 */ /* 0x000f22000c1e1900 */
[----:B------:R-:W-:-:S02]  /*0600*/  IADD3 R3, PT, PT, R3, 0x8, RZ ;  /* 0x0000000803037810 */ /* 0x000fc40007ffe0ff */
        /* <DEDUP_REMOVED lines=15> */
[----:B------:R-:W-:-:S09]  /*0700*/  FSEL R0, R23, R0, P0 ;  /* 0x0000000017007208 */ /* 0x000fd20000000000 */
.L_x_27:
        /* <DEDUP_REMOVED lines=18> */
[----:B------:R-:W-:-:S09]  /*0830*/  FSEL R0, R15, R0, P0 ;  /* 0x000000000f007208 */ /* 0x000fd20000000000 */
.L_x_28:
[----:B------:R-:W-:Y:S05]  /*0840*/  BRA.U !UP1, `(.L_x_24) ;  /* 0x0000000109247547 */ /* 0x000fea000b800000 */
[----:B------:R-:W-:-:S12]  /*0850*/  UIADD3 UR4, UPT, UPT, -UR4, URZ, URZ ;  /* 0x000000ff04047290 */ /* 0x000fd8000fffe1ff */
.L_x_29:
[----:B------:R-:W-:-:S06]  /*0860*/  IMAD.WIDE R4, R3, 0x4, R8 ;  /* 0x0000000403047825 */ /* 0x000fcc00078e0208 */
[----:B------:R-:W2:Y:S01]  /*0870*/  LDG.E R5, desc[UR8][R4.64] ;  /* 0x0000000804057981 */ /* 0x000ea2000c1e1900 */
[----:B------:R-:W-:Y:S01]  /*0880*/  UIADD3 UR4, UPT, UPT, UR4, 0x1, URZ ;  /* 0x0000000104047890 */ /* 0x000fe2000fffe0ff */
[----:B------:R-:W-:-:S03]  /*0890*/  IADD3 R3, PT, PT, R3, 0x1, RZ ;  /* 0x0000000103037810 */ /* 0x000fc60007ffe0ff */
[----:B------:R-:W-:Y:S01]  /*08a0*/  UISETP.NE.AND UP0, UPT, UR4, URZ, UPT ;  /* 0x000000ff0400728c */ /* 0x000fe2000bf05270 */
[----:B--2--5:R-:W-:-:S04]  /*08b0*/  FSETP.GT.AND P0, PT, R5, R0, PT ;  /* 0x000000000500720b */ /* 0x024fc80003f04000 */
[----:B------:R-:W-:-:S04]  /*08c0*/  FSEL R0, R5, R0, P0 ;  /* 0x0000000005007208 */ /* 0x000fc80000000000 */
[----:B------:R-:W-:Y:S05]  /*08d0*/  BRA.U UP0, `(.L_x_29) ;  /* 0xfffffffd00e07547 */ /* 0x000fea000b83ffff */
.L_x_24:
[----:B------:R-:W0:Y:S01]  /*08e0*/  LDCU UR4, c[0x0][0x388] ;  /* 0x00007100ff0477ac */ /* 0x000e220008000800 */
[----:B------:R-:W-:Y:S01]  /*08f0*/  MOV R13, RZ ;  /* 0x000000ff000d7202 */ /* 0x000fe20000000f00 */
[----:B0-----:R-:W-:-:S09]  /*0900*/  UISETP.GE.AND UP0, UPT, UR4, 0x1, UPT ;  /* 0x000000010400788c */ /* 0x001fd2000bf06270 */
[----:B------:R-:W-:Y:S05]  /*0910*/  BRA.U !UP0, `(.L_x_30) ;  /* 0x0000000d089c7547 */ /* 0x000fea000b800000 */
[----:B------:R-:W-:Y:S01]  /*0920*/  UISETP.GE.U32.AND UP1, UPT, UR4, 0x8, UPT ;  /* 0x000000080400788c */ /* 0x000fe2000bf26070 */
[----:B------:R-:W-:Y:S01]  /*0930*/  HFMA2 R11, -RZ, RZ, 0, 0 ;  /* 0x00000000ff0b7431 */ /* 0x000fe200000001ff */
[----:B------:R-:W-:Y:S01]  /*0940*/  ULOP3.LUT UR7, UR4, 0x7, URZ, 0xc0, !UPT ;  /* 0x0000000704077892 */ /* 0x000fe2000f8ec0ff */
[----:B------:R-:W-:-:S03]  /*0950*/  IMAD.MOV.U32 R13, RZ, RZ, RZ ;  /* 0x000000ffff0d7224 */ /* 0x000fc600078e00ff */
[----:B------:R-:W-:-:S03]  /*0960*/  UISETP.NE.AND UP0, UPT, UR7, URZ, UPT ;  /* 0x000000ff0700728c */ /* 0x000fc6000bf05270 */
[----:B------:R-:W-:Y:S08]  /*0970*/  BRA.U !UP1, `(.L_x_31) ;  /* 0x0000000509b47547 */ /* 0x000ff0000b800000 */
[----:B------:R-:W0:Y:S01]  /*0980*/  S2UR UR6, SR_CgaCtaId ;  /* 0x00000000000679c3 */ /* 0x000e220000008800 */
[----:B------:R-:W-:Y:S01]  /*0990*/  ULOP3.LUT UR4, UR4, 0x7ffffff8, URZ, 0xc0, !UPT ;  /* 0x7ffffff804047892 */ /* 0x000fe2000f8ec0ff */
[----:B------:R-:W-:Y:S01]  /*09a0*/  IADD3 R10, P0, PT, R8, 0x10, RZ ;  /* 0x00000010080a7810 */ /* 0x000fe20007f1e0ff */
[----:B------:R-:W-:Y:S01]  /*09b0*/  UMOV UR5, 0x400 ;  /* 0x0000040000057882 */ /* 0x000fe20000000000 */
[----:B------:R-:W-:Y:S02]  /*09c0*/  MOV R13, RZ ;  /* 0x000000ff000d7202 */ /* 0x000fe40000000f00 */
[----:B------:R-:W-:Y:S02]  /*09d0*/  IADD3.X R3, PT, PT, RZ, R9, RZ, P0, !PT ;  /* 0x00000009ff037210 */ /* 0x000fe400007fe4ff */
[----:B------:R-:W-:Y:S01]  /*09e0*/  MOV R11, UR4 ;  /* 0x00000004000b7c02 */ /* 0x000fe20008000f00 */
[----:B0-----:R-:W-:Y:S02]  /*09f0*/  ULEA UR5, UR6, UR5, 0x18 ;  /* 0x0000000506057291 */ /* 0x001fe4000f8ec0ff */
[----:B------:R-:W-:-:S02]  /*0a00*/  UIADD3 UR6, UPT, UPT, -UR4, URZ, URZ ;  /* 0x000000ff04067290 */ /* 0x000fc4000fffe1ff */
[----:B------:R-:W-:-:S12]  /*0a10*/  UIADD3 UR5, UPT, UPT, UR5, 0x10, URZ ;  /* 0x0000001005057890 */ /* 0x000fd8000fffe0ff */
.L_x_32:
[----:B------:R-:W-:-:S05]  /*0a20*/  IMAD.MOV.U32 R2, RZ, RZ, R10 ;  /* 0x000000ffff027224 */ /* 0x000fca00078e000a */
[----:B0-----:R-:W2:Y:S04]  /*0a30*/  LDG.E R5, desc[UR8][R2.64+-0x10] ;  /* 0xfffff00802057981 */ /* 0x001ea8000c1e1900 */
[----:B------:R-:W3:Y:S04]  /*0a40*/  LDG.E R15, desc[UR8][R2.64+-0xc] ;  /* 0xfffff408020f7981 */ /* 0x000ee8000c1e1900 */
[----:B------:R-:W4:Y:S04]  /*0a50*/  LDG.E R29, desc[UR8][R2.64+-0x8] ;  /* 0xfffff808021d7981 */ /* 0x000f28000c1e1900 */
[----:B------:R-:W4:Y:S04]  /*0a60*/  LDG.E R25, desc[UR8][R2.64+-0x4] ;  /* 0xfffffc0802197981 */ /* 0x000f28000c1e1900 */
[----:B------:R-:W4:Y:S04]  /*0a70*/  LDG.E R17, desc[UR8][R2.64+0x4] ;  /* 0x0000040802117981 */ /* 0x000f28000c1e1900 */
[----:B------:R-:W4:Y:S04]  /*0a80*/  LDG.E R27, desc[UR8][R2.64] ;  /* 0x00000008021b7981 */ /* 0x000f28000c1e1900 */
[----:B------:R-:W4:Y:S04]  /*0a90*/  LDG.E R7, desc[UR8][R2.64+0x8] ;  /* 0x0000080802077981 */ /* 0x000f28000c1e1900 */
[----:B------:R-:W4:Y:S01]  /*0aa0*/  LDG.E R23, desc[UR8][R2.64+0xc] ;  /* 0x00000c0802177981 */ /* 0x000f22000c1e1900 */
[----:B------:R-:W-:Y:S01]  /*0ab0*/  HFMA2 R21, -RZ, RZ, 3.7421875, 0 ;  /* 0x437c0000ff157431 */ /* 0x000fe200000001ff */
[----:B------:R-:W-:Y:S01]  /*0ac0*/  MOV R20, 0x3bbb989d ;  /* 0x3bbb989d00147802 */ /* 0x000fe20000000f00 */
[----:B------:R-:W-:-:S04]  /*0ad0*/  UIADD3 UR6, UPT, UPT, UR6, 0x8, URZ ;  /* 0x0000000806067890 */ /* 0x000fc8000fffe0ff */
[----:B------:R-:W-:Y:S01]  /*0ae0*/  UISETP.NE.AND UP1, UPT, UR6, URZ, UPT ;  /* 0x000000ff0600728c */ /* 0x000fe2000bf25270 */
[----:B--2--5:R-:W-:-:S04]  /*0af0*/  FADD R5, R5, -R0 ;  /* 0x8000000005057221 */ /* 0x024fc80000000000 */
[----:B------:R-:W-:Y:S01]  /*0b00*/  FFMA.SAT R4, R5, R20, 0.5 ;  /* 0x3f00000005047423 */ /* 0x000fe20000002014 */
[----:B---3--:R-:W-:-:S03]  /*0b10*/  FADD R6, R15, -R0 ;  /* 0x800000000f067221 */ /* 0x008fc60000000000 */
[-C--:B------:R-:W-:Y:S01]  /*0b20*/  FFMA.RM R19, R4, R21.reuse, 12582913 ;  /* 0x4b40000104137423 */ /* 0x080fe20000004015 */
[----:B----4-:R-:W-:Y:S01]  /*0b30*/  FADD R29, R29, -R0 ;  /* 0x800000001d1d7221 */ /* 0x010fe20000000000 */
[-C--:B------:R-:W-:Y:S02]  /*0b40*/  FFMA.SAT R18, R6, R20.reuse, 0.5 ;  /* 0x3f00000006127423 */ /* 0x080fe40000002014 */
[----:B------:R-:W-:Y:S01]  /*0b50*/  FADD R4, R19, -12583039 ;  /* 0xcb40007f13047421 */ /* 0x000fe20000000000 */
[----:B------:R-:W-:Y:S01]  /*0b60*/  FFMA.SAT R12, R29, R20, 0.5 ;  /* 0x3f0000001d0c7423 */ /* 0x000fe20000002014 */
[-C--:B------:R-:W-:Y:S02]  /*0b70*/  FFMA.RM R18, R18, R21.reuse, 12582913 ;  /* 0x4b40000112127423 */ /* 0x080fe40000004015 */
[----:B------:R-:W-:Y:S01]  /*0b80*/  FFMA R10, R5, 1.4426950216293334961, -R4 ;  /* 0x3fb8aa3b050a7823 */ /* 0x000fe20000000804 */
[----:B------:R-:W-:Y:S01]  /*0b90*/  FFMA.RM R4, R12, R21, 12582913 ;  /* 0x4b4000010c047423 */ /* 0x000fe20000004015 */
[----:B------:R-:W-:-:S02]  /*0ba0*/  FADD R25, R25, -R0 ;  /* 0x8000000019197221 */ /* 0x000fc40000000000 */
[----:B------:R-:W-:Y:S01]  /*0bb0*/  FFMA R15, R5, 1.925963033500011079e-08, R10 ;  /* 0x32a57060050f7823 */ /* 0x000fe2000000000a */
[----:B------:R-:W-:Y:S01]  /*0bc0*/  FADD R5, R18, -12583039 ;  /* 0xcb40007f12057421 */ /* 0x000fe20000000000 */
[----:B------:R-:W-:Y:S01]  /*0bd0*/  FADD R12, R4, -12583039 ;  /* 0xcb40007f040c7421 */ /* 0x000fe20000000000 */
[----:B------:R-:W-:Y:S02]  /*0be0*/  FFMA.SAT R14, R25, R20, 0.5 ;  /* 0x3f000000190e7423 */ /* 0x000fe40000002014 */
[----:B------:R-:W-:Y:S01]  /*0bf0*/  FFMA R10, R6, 1.4426950216293334961, -R5 ;  /* 0x3fb8aa3b060a7823 */ /* 0x000fe20000000805 */
[C---:B------:R-:W-:Y:S01]  /*0c00*/  FFMA R12, R29.reuse, 1.4426950216293334961, -R12 ;  /* 0x3fb8aa3b1d0c7823 */ /* 0x040fe2000000080c */
[----:B------:R-:W-:Y:S02]  /*0c10*/  FFMA.RM R5, R14, R21, 12582913 ;  /* 0x4b4000010e057423 */ /* 0x000fe40000004015 */
[----:B------:R-:W-:Y:S01]  /*0c20*/  FFMA R14, R6, 1.925963033500011079e-08, R10 ;  /* 0x32a57060060e7823 */ /* 0x000fe2000000000a */
[----:B------:R-:W-:Y:S01]  /*0c30*/  FFMA R6, R29, 1.925963033500011079e-08, R12 ;  /* 0x32a570601d067823 */ /* 0x000fe2000000000c */
[----:B------:R-:W-:Y:S01]  /*0c40*/  FADD R29, R17, -R0 ;  /* 0x80000000111d7221 */ /* 0x000fe20000000000 */
[----:B------:R-:W-:-:S03]  /*0c50*/  FADD R10, R5, -12583039 ;  /* 0xcb40007f050a7421 */ /* 0x000fc60000000000 */
[----:B------:R-:W-:Y:S01]  /*0c60*/  FFMA.SAT R12, R29, R20, 0.5 ;  /* 0x3f0000001d0c7423 */ /* 0x000fe20000002014 */
[----:B------:R-:W-:-:S03]  /*0c70*/  FFMA R24, R25, 1.4426950216293334961, -R10 ;  /* 0x3fb8aa3b19187823 */ /* 0x000fc6000000080a */
[----:B------:R-:W-:Y:S01]  /*0c80*/  FFMA.RM R12, R12, R21, 12582913 ;  /* 0x4b4000010c0c7423 */ /* 0x000fe20000004015 */
[----:B------:R-:W-:-:S03]  /*0c90*/  FFMA R24, R25, 1.925963033500011079e-08, R24 ;  /* 0x32a5706019187823 */ /* 0x000fc60000000018 */
[----:B------:R-:W-:Y:S01]  /*0ca0*/  FADD R22, R12, -12583039 ;  /* 0xcb40007f0c167421 */ /* 0x000fe20000000000 */
[--C-:B------:R-:W-:Y:S01]  /*0cb0*/  FADD R27, R27, -R0.reuse ;  /* 0x800000001b1b7221 */ /* 0x100fe20000000000 */
[--C-:B------:R-:W-:Y:S01]  /*0cc0*/  FADD R25, R7, -R0.reuse ;  /* 0x8000000007197221 */ /* 0x100fe20000000000 */
[----:B------:R-:W-:Y:S01]  /*0cd0*/  FADD R23, R23, -R0 ;  /* 0x8000000017177221 */ /* 0x000fe20000000000 */
[----:B------:R-:W-:Y:S01]  /*0ce0*/  FFMA R22, R29, 1.4426950216293334961, -R22 ;  /* 0x3fb8aa3b1d167823 */ /* 0x000fe20000000816 */
[----:B------:R0:W-:Y:S01]  /*0cf0*/  MUFU.EX2 R17, R14 ;  /* 0x0000000e00117308 */ /* 0x0001e20000000800 */
[-C--:B------:R-:W-:Y:S02]  /*0d00*/  FFMA.SAT R16, R27, R20.reuse, 0.5 ;  /* 0x3f0000001b107423 */ /* 0x080fe40000002014 */
[----:B------:R-:W-:Y:S01]  /*0d10*/  FFMA R29, R29, 1.925963033500011079e-08, R22 ;  /* 0x32a570601d1d7823 */ /* 0x000fe20000000016 */
[-C--:B------:R-:W-:Y:S01]  /*0d20*/  FFMA.SAT R22, R23, R20.reuse, 0.5 ;  /* 0x3f00000017167423 */ /* 0x080fe20000002014 */
[----:B------:R-:W-:Y:S01]  /*0d30*/  FFMA.RM R10, R16, R21, 12582913 ;  /* 0x4b400001100a7423 */ /* 0x000fe20000004015 */
[----:B0-----:R-:W-:-:S02]  /*0d40*/  FFMA.SAT R14, R25, R20, 0.5 ;  /* 0x3f000000190e7423 */ /* 0x001fc40000002014 */
[-C--:B------:R-:W-:Y:S01]  /*0d50*/  FFMA.RM R22, R22, R21.reuse, 12582913 ;  /* 0x4b40000116167423 */ /* 0x080fe20000004015 */
[----:B------:R-:W0:Y:S01]  /*0d60*/  MUFU.EX2 R15, R15 ;  /* 0x0000000f000f7308 */ /* 0x000e220000000800 */
[----:B------:R-:W-:Y:S01]  /*0d70*/  FFMA.RM R14, R14, R21, 12582913 ;  /* 0x4b4000010e0e7423 */ /* 0x000fe20000004015 */
[----:B------:R-:W-:-:S03]  /*0d80*/  FADD R16, R10, -12583039 ;  /* 0xcb40007f0a107421 */ /* 0x000fc60000000000 */
[----:B------:R-:W-:-:S03]  /*0d90*/  FADD R20, R14, -12583039 ;  /* 0xcb40007f0e147421 */ /* 0x000fc60000000000 */
[----:B------:R1:W-:Y:S01]  /*0da0*/  MUFU.EX2 R7, R24 ;  /* 0x0000001800077308 */ /* 0x0003e20000000800 */
[----:B------:R-:W-:Y:S01]  /*0db0*/  FFMA R16, R27, 1.4426950216293334961, -R16 ;  /* 0x3fb8aa3b1b107823 */ /* 0x000fe20000000810 */
[----:B------:R-:W-:Y:S01]  /*0dc0*/  FFMA R26, R25, 1.4426950216293334961, -R20 ;  /* 0x3fb8aa3b191a7823 */ /* 0x000fe20000000814 */
[----:B-1----:R-:W-:-:S05]  /*0dd0*/  FADD R24, R22, -12583039 ;  /* 0xcb40007f16187421 */ /* 0x002fca0000000000 */
[----:B------:R-:W1:Y:S01]  /*0de0*/  MUFU.EX2 R6, R6 ;  /* 0x0000000600067308 */ /* 0x000e620000000800 */
[----:B------:R-:W-:Y:S01]  /*0df0*/  FFMA R24, R23, 1.4426950216293334961, -R24 ;  /* 0x3fb8aa3b17187823 */ /* 0x000fe20000000818 */
[----:B------:R-:W-:Y:S01]  /*0e00*/  FFMA R16, R27, 1.925963033500011079e-08, R16 ;  /* 0x32a570601b107823 */ /* 0x000fe20000000010 */
[----:B------:R-:W-:Y:S02]  /*0e10*/  FFMA R21, R25, 1.925963033500011079e-08, R26 ;  /* 0x32a5706019157823 */ /* 0x000fe4000000001a */
[----:B------:R-:W-:Y:S01]  /*0e20*/  FFMA R25, R23, 1.925963033500011079e-08, R24 ;  /* 0x32a5706017197823 */ /* 0x000fe20000000018 */
[----:B------:R-:W-:Y:S01]  /*0e30*/  SHF.L.U32 R24, R19, 0x17, RZ ;  /* 0x0000001713187819 */ /* 0x000fe200000006ff */
[----:B------:R-:W-:Y:S01]  /*0e40*/  IMAD.SHL.U32 R23, R4, 0x800000, RZ ;  /* 0x0080000004177824 */ /* 0x000fe200078e00ff */
[----:B------:R-:W2:Y:S01]  /*0e50*/  MUFU.EX2 R16, R16 ;  /* 0x0000001000107308 */ /* 0x000ea20000000800 */
[----:B------:R-:W-:Y:S02]  /*0e60*/  SHF.L.U32 R18, R18, 0x17, RZ ;  /* 0x0000001712127819 */ /* 0x000fe400000006ff */
[----:B0-----:R-:W-:Y:S01]  /*0e70*/  FMUL R4, R24, R15 ;  /* 0x0000000f18047220 */ /* 0x001fe20000400000 */
[----:B------:R-:W-:-:S02]  /*0e80*/  SHF.L.U32 R26, R5, 0x17, RZ ;  /* 0x00000017051a7819 */ /* 0x000fc400000006ff */
[----:B------:R-:W-:Y:S01]  /*0e90*/  SHF.L.U32 R15, R10, 0x17, RZ ;  /* 0x000000170a0f7819 */ /* 0x000fe200000006ff */
[----:B------:R-:W-:Y:S01]  /*0ea0*/  FMUL R5, R18, R17 ;  /* 0x0000001112057220 */ /* 0x000fe20000400000 */
[----:B------:R-:W0:Y:S01]  /*0eb0*/  MUFU.EX2 R20, R29 ;  /* 0x0000001d00147308 */ /* 0x000e220000000800 */
[----:B------:R-:W-:Y:S01]  /*0ec0*/  FADD R10, R4, R13 ;  /* 0x0000000d040a7221 */ /* 0x000fe20000000000 */
[----:B-1----:R-:W-:-:S03]  /*0ed0*/  FMUL R6, R23, R6 ;  /* 0x0000000617067220 */ /* 0x002fc60000400000 */
[----:B------:R-:W-:-:S03]  /*0ee0*/  FADD R13, R10, R5 ;  /* 0x000000050a0d7221 */ /* 0x000fc60000000000 */
[----:B------:R-:W1:Y:S01]  /*0ef0*/  MUFU.EX2 R21, R21 ;  /* 0x0000001500157308 */ /* 0x000e620000000800 */
[----:B------:R-:W-:Y:S01]  /*0f00*/  FMUL R7, R26, R7 ;  /* 0x000000071a077220 */ /* 0x000fe20000400000 */
[----:B------:R-:W-:Y:S01]  /*0f10*/  FADD R10, R13, R6 ;  /* 0x000000060d0a7221 */ /* 0x000fe20000000000 */
[----:B------:R-:W-:-:S05]  /*0f20*/  SHF.L.U32 R17, R12, 0x17, RZ ;  /* 0x000000170c117819 */ /* 0x000fca00000006ff */
[----:B------:R-:W3:Y:S01]  /*0f30*/  MUFU.EX2 R19, R25 ;  /* 0x0000001900137308 */ /* 0x000ee20000000800 */
[----:B--2---:R-:W-:Y:S01]  /*0f40*/  FMUL R16, R15, R16 ;  /* 0x000000100f107220 */ /* 0x004fe20000400000 */
[----:B------:R-:W-:Y:S01]  /*0f50*/  FADD R13, R10, R7 ;  /* 0x000000070a0d7221 */ /* 0x000fe20000000000 */
[----:B------:R-:W-:Y:S01]  /*0f60*/  SHF.L.U32 R18, R14, 0x17, RZ ;  /* 0x000000170e127819 */ /* 0x000fe200000006ff */
[----:B0-----:R-:W-:Y:S02]  /*0f70*/  FMUL R17, R17, R20 ;  /* 0x0000001411117220 */ /* 0x001fe40000400000 */
[----:B------:R-:W-:Y:S01]  /*0f80*/  FADD R10, R13, R16 ;  /* 0x000000100d0a7221 */ /* 0x000fe20000000000 */
[----:B------:R-:W-:Y:S02]  /*0f90*/  IMAD.SHL.U32 R22, R22, 0x800000, RZ ;  /* 0x0080000016167824 */ /* 0x000fe400078e00ff */
[----:B-1----:R-:W-:Y:S01]  /*0fa0*/  FMUL R18, R18, R21 ;  /* 0x0000001512127220 */ /* 0x002fe20000400000 */
[----:B------:R-:W-:Y:S01]  /*0fb0*/  FADD R13, R10, R17 ;  /* 0x000000110a0d7221 */ /* 0x000fe20000000000 */
[----:B------:R-:W-:-:S03]  /*0fc0*/  IADD3 R10, P0, PT, R2, 0x20, RZ ;  /* 0x00000020020a7810 */ /* 0x000fc60007f1e0ff */
[----:B------:R-:W-:Y:S01]  /*0fd0*/  FADD R2, R13, R18 ;  /* 0x000000120d027221 */ /* 0x000fe20000000000 */
[----:B---3--:R-:W-:Y:S01]  /*0fe0*/  FMUL R19, R22, R19 ;  /* 0x0000001316137220 */ /* 0x008fe20000400000 */
[----:B------:R-:W-:Y:S01]  /*0ff0*/  IADD3.X R3, PT, PT, RZ, R3, RZ, P0, !PT ;  /* 0x00000003ff037210 */ /* 0x000fe200007fe4ff */
[----:B------:R0:W-:Y:S02]  /*1000*/  STS.128 [UR5+-0x10], R4 ;  /* 0xfffff004ff007988 */ /* 0x0001e40008000c05 */
[----:B------:R-:W-:Y:S02]  /*1010*/  FADD R13, R2, R19 ;  /* 0x00000013020d7221 */ /* 0x000fe40000000000 */
[----:B------:R0:W-:Y:S01]  /*1020*/  STS.128 [UR5], R16 ;  /* 0x00000010ff007988 */ /* 0x0001e20008000c05 */
[----:B------:R-:W-:Y:S01]  /*1030*/  UIADD3 UR5, UPT, UPT, UR5, 0x20, URZ ;  /* 0x0000002005057890 */ /* 0x000fe2000fffe0ff */
[----:B------:R-:W-:Y:S11]  /*1040*/  BRA.U UP1, `(.L_x_32) ;  /* 0xfffffff901747547 */ /* 0x000ff6000b83ffff */
.L_x_31:
[----:B------:R-:W-:Y:S05]  /*1050*/  BRA.U !UP0, `(.L_x_30) ;  /* 0x0000000508cc7547 */ /* 0x000fea000b800000 */
[----:B------:R-:W1:Y:S01]  /*1060*/  LDCU UR4, c[0x0][0x388] ;  /* 0x00007100ff0477ac */ /* 0x000e620008000800 */
[----:B------:R-:W-:Y:S02]  /*1070*/  UISETP.GE.U32.AND UP0, UPT, UR7, 0x4, UPT ;  /* 0x000000040700788c */ /* 0x000fe4000bf06070 */
[----:B-1----:R-:W-:-:S04]  /*1080*/  ULOP3.LUT UR5, UR4, 0x3, URZ, 0xc0, !UPT ;  /* 0x0000000304057892 */ /* 0x002fc8000f8ec0ff */
[----:B------:R-:W-:-:S03]  /*1090*/  UISETP.NE.AND UP1, UPT, UR5, URZ, UPT ;  /* 0x000000ff0500728c */ /* 0x000fc6000bf25270 */
[----:B------:R-:W-:Y:S08]  /*10a0*/  BRA.U !UP0, `(.L_x_33) ;  /* 0x0000000108d87547 */ /* 0x000ff0000b800000 */
[----:B0-----:R-:W-:-:S05]  /*10b0*/  IMAD.WIDE.U32 R4, R11, 0x4, R8 ;  /* 0x000000040b047825 */ /* 0x001fca00078e0008 */
[----:B------:R-:W2:Y:S04]  /*10c0*/  LDG.E R3, desc[UR8][R4.64] ;  /* 0x0000000804037981 */ /* 0x000ea8000c1e1900 */
[----:B------:R-:W3:Y:S04]  /*10d0*/  LDG.E R17, desc[UR8][R4.64+0x8] ;  /* 0x0000080804117981 */ /* 0x000ee8000c1e1900 */
[----:B------:R-:W4:Y:S04]  /*10e0*/  LDG.E R19, desc[UR8][R4.64+0xc] ;  /* 0x00000c0804137981 */ /* 0x000f28000c1e1900 */
[----:B------:R-:W4:Y:S01]  /*10f0*/  LDG.E R15, desc[UR8][R4.64+0x4] ;  /* 0x00000408040f7981 */ /* 0x000f22000c1e1900 */
[----:B------:R-:W-:Y:S01]  /*1100*/  HFMA2 R7, -RZ, RZ, 3.7421875, 0 ;  /* 0x437c0000ff077431 */ /* 0x000fe200000001ff */
[----:B------:R-:W-:-:S02]  /*1110*/  MOV R16, 0x3bbb989d ;  /* 0x3bbb989d00107802 */ /* 0x000fc40000000f00 */
[----:B------:R-:W-:Y:S01]  /*1120*/  MOV R18, 0x400 ;  /* 0x0000040000127802 */ /* 0x000fe20000000f00 */
[----:B--2--5:R-:W-:-:S04]  /*1130*/  FADD R3, R3, -R0 ;  /* 0x8000000003037221 */ /* 0x024fc80000000000 */
[----:B------:R-:W-:Y:S01]  /*1140*/  FFMA.SAT R2, R3, R16, 0.5 ;  /* 0x3f00000003027423 */ /* 0x000fe20000002010 */
[----:B---3--:R-:W-:-:S03]  /*1150*/  FADD R10, R17, -R0 ;  /* 0x80000000110a7221 */ /* 0x008fc60000000000 */
[----:B------:R-:W-:Y:S01]  /*1160*/  FFMA.RM R2, R2, R7, 12582913 ;  /* 0x4b40000102027423 */ /* 0x000fe20000004007 */
[----:B------:R-:W-:-:S03]  /*1170*/  FFMA.SAT R14, R10, R16, 0.5 ;  /* 0x3f0000000a0e7423 */ /* 0x000fc60000002010 */
[----:B------:R-:W-:Y:S01]  /*1180*/  FADD R6, R2, -12583039 ;  /* 0xcb40007f02067421 */ /* 0x000fe20000000000 */
[--C-:B----4-:R-:W-:Y:S01]  /*1190*/  FADD R19, R19, -R0.reuse ;  /* 0x8000000013137221 */ /* 0x110fe20000000000 */
[----:B------:R-:W-:Y:S02]  /*11a0*/  FADD R15, R15, -R0 ;  /* 0x800000000f0f7221 */ /* 0x000fe40000000000 */
[----:B------:R-:W-:Y:S01]  /*11b0*/  FFMA R6, R3, 1.4426950216293334961, -R6 ;  /* 0x3fb8aa3b03067823 */ /* 0x000fe20000000806 */
[-C--:B------:R-:W-:Y:S01]  /*11c0*/  FFMA.RM R5, R14, R7.reuse, 12582913 ;  /* 0x4b4000010e057423 */ /* 0x080fe20000004007 */
[-C--:B------:R-:W-:Y:S01]  /*11d0*/  FFMA.SAT R14, R19, R16.reuse, 0.5 ;  /* 0x3f000000130e7423 */ /* 0x080fe20000002010 */
[----:B------:R-:W-:Y:S01]  /*11e0*/  FFMA.SAT R12, R15, R16, 0.5 ;  /* 0x3f0000000f0c7423 */ /* 0x000fe20000002010 */
[----:B------:R-:W-:Y:S02]  /*11f0*/  FFMA R6, R3, 1.925963033500011079e-08, R6 ;  /* 0x32a5706003067823 */ /* 0x000fe40000000006 */
[----:B------:R-:W0:Y:S01]  /*1200*/  S2R R3, SR_CgaCtaId ;  /* 0x0000000000037919 */ /* 0x000e220000008800 */
[-C--:B------:R-:W-:Y:S01]  /*1210*/  FFMA.RM R14, R14, R7.reuse, 12582913 ;  /* 0x4b4000010e0e7423 */ /* 0x080fe20000004007 */
[----:B------:R-:W-:Y:S01]  /*1220*/  FFMA.RM R4, R12, R7, 12582913 ;  /* 0x4b4000010c047423 */ /* 0x000fe20000004007 */
[----:B------:R-:W-:-:S02]  /*1230*/  FADD R17, R5, -12583039 ;  /* 0xcb40007f05117421 */ /* 0x000fc40000000000 */
[----:B------:R-:W-:Y:S01]  /*1240*/  FADD R16, R14, -12583039 ;  /* 0xcb40007f0e107421 */ /* 0x000fe20000000000 */
[----:B------:R-:W-:Y:S01]  /*1250*/  FADD R12, R4, -12583039 ;  /* 0xcb40007f040c7421 */ /* 0x000fe20000000000 */
[C---:B------:R-:W-:Y:S02]  /*1260*/  FFMA R17, R10.reuse, 1.4426950216293334961, -R17 ;  /* 0x3fb8aa3b0a117823 */ /* 0x040fe40000000811 */
[----:B------:R-:W-:Y:S01]  /*1270*/  FFMA R16, R19, 1.4426950216293334961, -R16 ;  /* 0x3fb8aa3b13107823 */ /* 0x000fe20000000810 */
[----:B------:R-:W-:Y:S01]  /*1280*/  FFMA R12, R15, 1.4426950216293334961, -R12 ;  /* 0x3fb8aa3b0f0c7823 */ /* 0x000fe2000000080c */
[----:B------:R-:W-:Y:S02]  /*1290*/  FFMA R17, R10, 1.925963033500011079e-08, R17 ;  /* 0x32a570600a117823 */ /* 0x000fe40000000011 */
[----:B------:R-:W-:Y:S01]  /*12a0*/  FFMA R16, R19, 1.925963033500011079e-08, R16 ;  /* 0x32a5706013107823 */ /* 0x000fe20000000010 */
[----:B------:R-:W-:Y:S01]  /*12b0*/  FFMA R12, R15, 1.925963033500011079e-08, R12 ;  /* 0x32a570600f0c7823 */ /* 0x000fe2000000000c */
[----:B------:R-:W1:Y:S08]  /*12c0*/  MUFU.EX2 R6, R6 ;  /* 0x0000000600067308 */ /* 0x000e700000000800 */
[----:B------:R-:W2:Y:S08]  /*12d0*/  MUFU.EX2 R15, R12 ;  /* 0x0000000c000f7308 */ /* 0x000eb00000000800 */
[----:B------:R-:W3:Y:S08]  /*12e0*/  MUFU.EX2 R10, R17 ;  /* 0x00000011000a7308 */ /* 0x000ef00000000800 */
[----:B------:R-:W4:Y:S01]  /*12f0*/  MUFU.EX2 R16, R16 ;  /* 0x0000001000107308 */ /* 0x000f220000000800 */
[----:B------:R-:W-:-:S02]  /*1300*/  SHF.L.U32 R7, R2, 0x17, RZ ;  /* 0x0000001702077819 */ /* 0x000fc400000006ff */
[----:B------:R-:W-:Y:S02]  /*1310*/  SHF.L.U32 R4, R4, 0x17, RZ ;  /* 0x0000001704047819 */ /* 0x000fe400000006ff */
[----:B0-----:R-:W-:Y:S01]  /*1320*/  LEA R2, R3, R18, 0x18 ;  /* 0x0000001203027211 */ /* 0x001fe200078ec0ff */
[----:B------:R-:W-:Y:S01]  /*1330*/  IMAD.SHL.U32 R5, R5, 0x800000, RZ ;  /* 0x0080000005057824 */ /* 0x000fe200078e00ff */
[----:B------:R-:W-:Y:S01]  /*1340*/  SHF.L.U32 R3, R14, 0x17, RZ ;  /* 0x000000170e037819 */ /* 0x000fe200000006ff */
[----:B-1----:R-:W-:Y:S01]  /*1350*/  FMUL R6, R7, R6 ;  /* 0x0000000607067220 */ /* 0x002fe20000400000 */
[----:B--2---:R-:W-:Y:S01]  /*1360*/  FMUL R7, R4, R15 ;  /* 0x0000000f04077220 */ /* 0x004fe20000400000 */
[----:B---3--:R-:W-:Y:S01]  /*1370*/  FMUL R14, R5, R10 ;  /* 0x0000000a050e7220 */ /* 0x008fe20000400000 */
[----:B------:R-:W-:Y:S01]  /*1380*/  LEA R2, R11, R2, 0x2 ;  /* 0x000000020b027211 */ /* 0x000fe200078e10ff */
[----:B----4-:R-:W-:-:S04]  /*1390*/  FMUL R15, R3, R16 ;  /* 0x00000010030f7220 */ /* 0x010fc80000400000 */
[----:B------:R1:W-:Y:S04]  /*13a0*/  STS.64 [R2], R6 ;  /* 0x0000000602007388 */ /* 0x0003e80000000a00 */
[----:B------:R1:W-:Y:S01]  /*13b0*/  STS.64 [R2+0x8], R14 ;  /* 0x0000080e02007388 */ /* 0x0003e20000000a00 */
[----:B------:R-:W-:-:S04]  /*13c0*/  FADD R4, R13, R6 ;  /* 0x000000060d047221 */ /* 0x000fc80000000000 */
[----:B------:R-:W-:-:S04]  /*13d0*/  FADD R3, R4, R7 ;  /* 0x0000000704037221 */ /* 0x000fc80000000000 */
[----:B------:R-:W-:Y:S01]  /*13e0*/  FADD R4, R3, R14 ;  /* 0x0000000e03047221 */ /* 0x000fe20000000000 */
[----:B------:R-:W-:-:S03]  /*13f0*/  IADD3 R11, PT, PT, R11, 0x4, RZ ;  /* 0x000000040b0b7810 */ /* 0x000fc60007ffe0ff */
[----:B-1----:R-:W-:-:S07]  /*1400*/  FADD R13, R4, R15 ;  /* 0x0000000f040d7221 */ /* 0x002fce0000000000 */
.L_x_33:
[----:B------:R-:W-:Y:S05]  /*1410*/  BRA.U !UP1, `(.L_x_30) ;  /* 0x0000000109dc7547 */ /* 0x000fea000b800000 */
[----:B------:R-:W-:Y:S02]  /*1420*/  UISETP.NE.AND UP0, UPT, UR5, 0x1, UPT ;  /* 0x000000010500788c */ /* 0x000fe4000bf05270 */
[----:B------:R-:W-:-:S04]  /*1430*/  ULOP3.LUT UR4, UR4, 0x1, URZ, 0xc0, !UPT ;  /* 0x0000000104047892 */ /* 0x000fc8000f8ec0ff */
[----:B------:R-:W-:-:S03]  /*1440*/  UISETP.NE.U32.AND UP1, UPT, UR4, 0x1, UPT ;  /* 0x000000010400788c */ /* 0x000fc6000bf25070 */
[----:B------:R-:W-:Y:S08]  /*1450*/  BRA.U !UP0, `(.L_x_34) ;  /* 0x00000001087c7547 */ /* 0x000ff0000b800000 */
[----:B------:R-:W-:-:S05]  /*1460*/  IMAD.WIDE.U32 R2, R11, 0x4, R8 ;  /* 0x000000040b027825 */ /* 0x000fca00078e0008 */
[----:B0-----:R-:W2:Y:S04]  /*1470*/  LDG.E R5, desc[UR8][R2.64] ;  /* 0x0000000802057981 */ /* 0x001ea8000c1e1900 */
[----:B------:R-:W3:Y:S01]  /*1480*/  LDG.E R15, desc[UR8][R2.64+0x4] ;  /* 0x00000408020f7981 */ /* 0x000ee2000c1e1900 */
[----:B------:R-:W-:Y:S01]  /*1490*/  HFMA2 R7, -RZ, RZ, 3.7421875, 0 ;  /* 0x437c0000ff077431 */ /* 0x000fe200000001ff */
[----:B------:R-:W-:Y:S01]  /*14a0*/  MOV R4, 0x3bbb989d ;  /* 0x3bbb989d00047802 */ /* 0x000fe20000000f00 */
[--C-:B--2--5:R-:W-:Y:S01]  /*14b0*/  FADD R5, R5, -R0.reuse ;  /* 0x8000000005057221 */ /* 0x124fe20000000000 */
[----:B---3--:R-:W-:-:S03]  /*14c0*/  FADD R17, R15, -R0 ;  /* 0x800000000f117221 */ /* 0x008fc60000000000 */
[-C--:B------:R-:W-:Y:S01]  /*14d0*/  FFMA.SAT R6, R5, R4.reuse, 0.5 ;  /* 0x3f00000005067423 */ /* 0x080fe20000002004 */
[----:B------:R-:W0:Y:S01]  /*14e0*/  S2R R15, SR_CgaCtaId ;  /* 0x00000000000f7919 */ /* 0x000e220000008800 */
[----:B------:R-:W-:Y:S02]  /*14f0*/  FFMA.SAT R10, R17, R4, 0.5 ;  /* 0x3f000000110a7423 */ /* 0x000fe40000002004 */
[-C--:B------:R-:W-:Y:S02]  /*1500*/  FFMA.RM R6, R6, R7.reuse, 12582913 ;  /* 0x4b40000106067423 */ /* 0x080fe40000004007 */
[----:B------:R-:W-:Y:S02]  /*1510*/  FFMA.RM R10, R10, R7, 12582913 ;  /* 0x4b4000010a0a7423 */ /* 0x000fe40000004007 */
[C---:B------:R-:W-:Y:S01]  /*1520*/  FADD R4, R6.reuse, -12583039 ;  /* 0xcb40007f06047421 */ /* 0x040fe20000000000 */
[----:B------:R-:W-:Y:S02]  /*1530*/  IMAD.SHL.U32 R6, R6, 0x800000, RZ ;  /* 0x0080000006067824 */ /* 0x000fe400078e00ff */
[C---:B------:R-:W-:Y:S01]  /*1540*/  FADD R2, R10.reuse, -12583039 ;  /* 0xcb40007f0a027421 */ /* 0x040fe20000000000 */
[----:B------:R-:W-:Y:S01]  /*1550*/  FFMA R4, R5, 1.4426950216293334961, -R4 ;  /* 0x3fb8aa3b05047823 */ /* 0x000fe20000000804 */
[----:B------:R-:W-:-:S02]  /*1560*/  SHF.L.U32 R7, R10, 0x17, RZ ;  /* 0x000000170a077819 */ /* 0x000fc400000006ff */
[----:B------:R-:W-:Y:S01]  /*1570*/  FFMA R2, R17, 1.4426950216293334961, -R2 ;  /* 0x3fb8aa3b11027823 */ /* 0x000fe20000000802 */
[----:B------:R-:W-:-:S03]  /*1580*/  FFMA R4, R5, 1.925963033500011079e-08, R4 ;  /* 0x32a5706005047823 */ /* 0x000fc60000000004 */
[----:B------:R-:W-:Y:S01]  /*1590*/  FFMA R17, R17, 1.925963033500011079e-08, R2 ;  /* 0x32a5706011117823 */ /* 0x000fe20000000002 */
[----:B------:R-:W1:Y:S01]  /*15a0*/  MUFU.EX2 R3, R4 ;  /* 0x0000000400037308 */ /* 0x000e620000000800 */
[----:B------:R-:W-:-:S07]  /*15b0*/  MOV R2, 0x400 ;  /* 0x0000040000027802 */ /* 0x000fce0000000f00 */
[----:B------:R-:W2:Y:S01]  /*15c0*/  MUFU.EX2 R12, R17 ;  /* 0x00000011000c7308 */ /* 0x000ea20000000800 */
[----:B0-----:R-:W-:Y:S01]  /*15d0*/  LEA R2, R15, R2, 0x18 ;  /* 0x000000020f027211 */ /* 0x001fe200078ec0ff */
[----:B-1----:R-:W-:-:S03]  /*15e0*/  FMUL R6, R6, R3 ;  /* 0x0000000306067220 */ /* 0x002fc60000400000 */
[C---:B------:R-:W-:Y:S02]  /*15f0*/  LEA R2, R11.reuse, R2, 0x2 ;  /* 0x000000020b027211 */ /* 0x040fe400078e10ff */
[----:B------:R-:W-:Y:S01]  /*1600*/  IADD3 R11, PT, PT, R11, 0x2, RZ ;  /* 0x000000020b0b7810 */ /* 0x000fe20007ffe0ff */
[----:B------:R-:W-:Y:S01]  /*1610*/  FADD R4, R13, R6 ;  /* 0x000000060d047221 */ /* 0x000fe20000000000 */
[----:B--2---:R-:W-:-:S04]  /*1620*/  FMUL R7, R7, R12 ;  /* 0x0000000c07077220 */ /* 0x004fc80000400000 */
[----:B------:R-:W-:Y:S01]  /*1630*/  FADD R13, R4, R7 ;  /* 0x00000007040d7221 */ /* 0x000fe20000000000 */
[----:B------:R1:W-:Y:S06]  /*1640*/  STS.64 [R2], R6 ;  /* 0x0000000602007388 */ /* 0x0003ec0000000a00 */
.L_x_34:
[----:B------:R-:W-:Y:S05]  /*1650*/  BRA.U UP1, `(.L_x_30) ;  /* 0x00000001014c7547 */ /* 0x000fea000b800000 */
[----:B-1----:R-:W-:-:S06]  /*1660*/  IMAD.WIDE.U32 R2, R11, 0x4, R8 ;  /* 0x000000040b027825 */ /* 0x002fcc00078e0008 */
[----:B------:R-:W2:Y:S01]  /*1670*/  LDG.E R3, desc[UR8][R2.64] ;  /* 0x0000000802037981 */ /* 0x000ea2000c1e1900 */
[----:B0-----:R-:W-:Y:S01]  /*1680*/  HFMA2 R7, -RZ, RZ, 3.7421875, 0 ;  /* 0x437c0000ff077431 */ /* 0x001fe200000001ff */
[----:B------:R-:W-:Y:S01]  /*1690*/  MOV R5, 0x3bbb989d ;  /* 0x3bbb989d00057802 */ /* 0x000fe20000000f00 */
[----:B------:R-:W0:Y:S01]  /*16a0*/  S2R R15, SR_CgaCtaId ;  /* 0x00000000000f7919 */ /* 0x000e220000008800 */
[----:B--2--5:R-:W-:-:S04]  /*16b0*/  FADD R0, R3, -R0 ;  /* 0x8000000003007221 */ /* 0x024fc80000000000 */
[----:B------:R-:W-:-:S04]  /*16c0*/  FFMA.SAT R4, R0, R5, 0.5 ;  /* 0x3f00000000047423 */ /* 0x000fc80000002005 */
[----:B------:R-:W-:-:S04]  /*16d0*/  FFMA.RM R4, R4, R7, 12582913 ;  /* 0x4b40000104047423 */ /* 0x000fc80000004007 */
[C---:B------:R-:W-:Y:S01]  /*16e0*/  FADD R5, R4.reuse, -12583039 ;  /* 0xcb40007f04057421 */ /* 0x040fe20000000000 */
[----:B------:R-:W-:-:S03]  /*16f0*/  IMAD.SHL.U32 R4, R4, 0x800000, RZ ;  /* 0x0080000004047824 */ /* 0x000fc600078e00ff */
[----:B------:R-:W-:-:S04]  /*1700*/  FFMA R5, R0, 1.4426950216293334961, -R5 ;  /* 0x3fb8aa3b00057823 */ /* 0x000fc80000000805 */
[----:B------:R-:W-:Y:S01]  /*1710*/  FFMA R5, R0, 1.925963033500011079e-08, R5 ;  /* 0x32a5706000057823 */ /* 0x000fe20000000005 */
[----:B------:R-:W-:-:S04]  /*1720*/  MOV R0, 0x400 ;  /* 0x0000040000007802 */ /* 0x000fc80000000f00 */
[----:B0-----:R-:W-:Y:S01]  /*1730*/  LEA R0, R15, R0, 0x18 ;  /* 0x000000000f007211 */ /* 0x001fe200078ec0ff */
[----:B------:R-:W0:Y:S03]  /*1740*/  MUFU.EX2 R5, R5 ;  /* 0x0000000500057308 */ /* 0x000e260000000800 */
[----:B------:R-:W-:Y:S01]  /*1750*/  LEA R11, R11, R0, 0x2 ;  /* 0x000000000b0b7211 */ /* 0x000fe200078e10ff */
[----:B0-----:R-:W-:-:S04]  /*1760*/  FMUL R4, R4, R5 ;  /* 0x0000000504047220 */ /* 0x001fc80000400000 */
[----:B------:R-:W-:Y:S01]  /*1770*/  FADD R13, R13, R4 ;  /* 0x000000040d0d7221 */ /* 0x000fe20000000000 */
[----:B------:R2:W-:Y:S06]  /*1780*/  STS [R11], R4 ;  /* 0x000000040b007388 */ /* 0x0005ec0000000800 */
.L_x_30:
[----:B-----5:R-:W3:Y:S02]  /*1790*/  LDC R0, c[0x0][0x388] ;  /* 0x0000e200ff007b82 */ /* 0x020ee40000000800 */
[----:B---3--:R-:W-:-:S13]  /*17a0*/  ISETP.GE.AND P0, PT, R0, 0x1, PT ;  /* 0x000000010000780c */ /* 0x008fda0003f06270 */
[----:B------:R-:W-:Y:S05]  /*17b0*/  @!P0 EXIT ;  /* 0x000000000000894d */ /* 0x000fea0003800000 */
[C---:B------:R-:W-:Y:S02]  /*17c0*/  ISETP.GE.U32.AND P0, PT, R0.reuse, 0x8, PT ;  /* 0x000000080000780c */ /* 0x040fe40003f06070 */
[----:B0-----:R-:W-:Y:S02]  /*17d0*/  LOP3.LUT R18, R0, 0x7, RZ, 0xc0, !PT ;  /* 0x0000000700127812 */ /* 0x001fe400078ec0ff */
[----:B------:R-:W-:-:S09]  /*17e0*/  MOV R15, RZ ;  /* 0x000000ff000f7202 */ /* 0x000fd20000000f00 */
[----:B------:R-:W-:Y:S05]  /*17f0*/  @!P0 BRA `(.L_x_35) ;  /* 0x0000000800308947 */ /* 0x000fea0003800000 */
[----:B------:R-:W0:Y:S01]  /*1800*/  S2UR UR5, SR_CgaCtaId ;  /* 0x00000000000579c3 */ /* 0x000e220000008800 */
[----:B------:R-:W-:Y:S01]  /*1810*/  IADD3 R12, P0, PT, R8, 0x10, RZ ;  /* 0x00000010080c7810 */ /* 0x000fe20007f1e0ff */
[----:B------:R-:W-:Y:S01]  /*1820*/  UMOV UR4, 0x400 ;  /* 0x0000040000047882 */ /* 0x000fe20000000000 */
[----:B------:R-:W-:Y:S02]  /*1830*/  LOP3.LUT R15, R0, 0x7ffffff8, RZ, 0xc0, !PT ;  /* 0x7ffffff8000f7812 */ /* 0x000fe400078ec0ff */
[----:B------:R-:W-:Y:S02]  /*1840*/  IADD3.X R17, PT, PT, RZ, R9, RZ, P0, !PT ;  /* 0x00000009ff117210 */ /* 0x000fe400007fe4ff */
[----:B-1----:R-:W-:Y:S01]  /*1850*/  IADD3 R2, PT, PT, -R15, RZ, RZ ;  /* 0x000000ff0f027210 */ /* 0x002fe20007ffe1ff */
[----:B0-----:R-:W-:-:S04]  /*1860*/  ULEA UR4, UR5, UR4, 0x18 ;  /* 0x0000000405047291 */ /* 0x001fc8000f8ec0ff */
[----:B------:R-:W-:-:S12]  /*1870*/  UIADD3 UR4, UPT, UPT, UR4, 0x10, URZ ;  /* 0x0000001004047890 */ /* 0x000fd8000fffe0ff */
.L_x_52:
[----:B0-2---:R-:W0:Y:S01]  /*1880*/  LDS.128 R4, [UR4+-0x10] ;  /* 0xfffff004ff047984 */ /* 0x005e220008000c00 */
[----:B------:R-:W1:Y:S01]  /*1890*/  MUFU.RCP R0, R13 ;  /* 0x0000000d00007308 */ /* 0x000e620000001000 */
[----:B------:R-:W-:Y:S01]  /*18a0*/  IADD3 R2, PT, PT, R2, 0x8, RZ ;  /* 0x0000000802027810 */ /* 0x000fe20007ffe0ff */
[----:B------:R-:W-:Y:S01]  /*18b0*/  BSSY.RECONVERGENT B2, `(.L_x_36) ;  /* 0x000000e000027945 */ /* 0x000fe20003800200 */
[----:B------:R-:W-:Y:S02]  /*18c0*/  MOV R11, R17 ;  /* 0x00000011000b7202 */ /* 0x000fe40000000f00 */
[----:B------:R-:W-:Y:S01]  /*18d0*/  ISETP.NE.AND P2, PT, R2, RZ, PT ;  /* 0x000000ff0200720c */ /* 0x000fe20003f45270 */
[----:B-1----:R-:W-:-:S04]  /*18e0*/  FFMA R3, R0, -R13, 1 ;  /* 0x3f80000000037423 */ /* 0x002fc8000000080d */
[----:B------:R-:W-:Y:S01]  /*18f0*/  FFMA R3, R0, R3, R0 ;  /* 0x0000000300037223 */ /* 0x000fe20000000000 */
[----:B0-----:R-:W0:Y:S03]  /*1900*/  FCHK P0, R4, R13 ;  /* 0x0000000d04007302 */ /* 0x001e260000000000 */
[----:B------:R-:W-:-:S04]  /*1910*/  FFMA R0, R4, R3, RZ ;  /* 0x0000000304007223 */ /* 0x000fc800000000ff */
[----:B------:R-:W-:-:S04]  /*1920*/  FFMA R10, R0, -R13, R4 ;  /* 0x8000000d000a7223 */ /* 0x000fc80000000004 */
[----:B------:R-:W-:Y:S01]  /*1930*/  FFMA R3, R3, R10, R0 ;  /* 0x0000000a03037223 */ /* 0x000fe20000000000 */
[----:B------:R-:W-:Y:S01]  /*1940*/  IMAD.MOV.U32 R10, RZ, RZ, R12 ;  /* 0x000000ffff0a7224 */ /* 0x000fe200078e000c */
[----:B0-----:R-:W-:Y:S06]  /*1950*/  @!P0 BRA `(.L_x_37) ;  /* 0x00000000000c8947 */ /* 0x001fec0003800000 */
[----:B------:R-:W-:Y:S02]  /*1960*/  MOV R3, R13 ;  /* 0x0000000d00037202 */ /* 0x000fe40000000f00 */
[----:B------:R-:W-:-:S07]  /*1970*/  MOV R16, 0x1990 ;  /* 0x0000199000107802 */ /* 0x000fce0000000f00 */
[----:B------:R-:W-:Y:S05]  /*1980*/  CALL.REL.NOINC `($__internal_2_$__cuda_sm3x_div_rn_noftz_f32_slowpath) ;  /* 0x0000001000187944 */ /* 0x000fea0003c00000 */
.L_x_37:
[----:B------:R-:W-:Y:S05]  /*1990*/  BSYNC.RECONVERGENT B2 ;  /* 0x0000000000027941 */ /* 0x000fea0003800200 */
.L_x_36:
[----:B------:R-:W0:Y:S01]  /*19a0*/  MUFU.RCP R0, R13 ;  /* 0x0000000d00007308 */ /* 0x000e220000001000 */
[----:B------:R1:W-:Y:S01]  /*19b0*/  STG.E desc[UR8][R10.64+-0x10], R3 ;  /* 0xfffff0030a007986 */ /* 0x0003e2000c101908 */
[----:B------:R-:W-:Y:S06]  /*19c0*/  BSSY.RECONVERGENT B2, `(.L_x_38) ;  /* 0x000000d000027945 */ /* 0x000fec0003800200 */
[----:B------:R-:W2:Y:S01]  /*19d0*/  FCHK P0, R5, R13 ;  /* 0x0000000d05007302 */ /* 0x000ea20000000000 */
[----:B0-----:R-:W-:-:S04]  /*19e0*/  FFMA R17, R0, -R13, 1 ;  /* 0x3f80000000117423 */ /* 0x001fc8000000080d */
[----:B------:R-:W-:-:S04]  /*19f0*/  FFMA R19, R0, R17, R0 ;  /* 0x0000001100137223 */ /* 0x000fc80000000000 */
[----:B------:R-:W-:-:S04]  /*1a00*/  FFMA R0, R5, R19, RZ ;  /* 0x0000001305007223 */ /* 0x000fc800000000ff */
[----:B------:R-:W-:-:S04]  /*1a10*/  FFMA R17, R0, -R13, R5 ;  /* 0x8000000d00117223 */ /* 0x000fc80000000005 */
[----:B------:R-:W-:Y:S01]  /*1a20*/  FFMA R17, R19, R17, R0 ;  /* 0x0000001113117223 */ /* 0x000fe20000000000 */
[----:B-12---:R-:W-:Y:S06]  /*1a30*/  @!P0 BRA `(.L_x_39) ;  /* 0x0000000000148947 */ /* 0x006fec0003800000 */
[----:B------:R-:W-:Y:S02]  /*1a40*/  MOV R4, R5 ;  /* 0x0000000500047202 */ /* 0x000fe40000000f00 */
[----:B------:R-:W-:Y:S02]  /*1a50*/  MOV R3, R13 ;  /* 0x0000000d00037202 */ /* 0x000fe40000000f00 */
[----:B------:R-:W-:-:S07]  /*1a60*/  MOV R16, 0x1a80 ;  /* 0x00001a8000107802 */ /* 0x000fce0000000f00 */
[----:B------:R-:W-:Y:S05]  /*1a70*/  CALL.REL.NOINC `($__internal_2_$__cuda_sm3x_div_rn_noftz_f32_slowpath) ;  /* 0x0000000c00dc7944 */ /* 0x000fea0003c00000 */
[----:B------:R-:W-:-:S07]  /*1a80*/  MOV R17, R3 ;  /* 0x0000000300117202 */ /* 0x000fce0000000f00 */
.L_x_39:
[----:B------:R-:W-:Y:S05]  /*1a90*/  BSYNC.RECONVERGENT B2 ;  /* 0x0000000000027941 */ /* 0x000fea0003800200 */
.L_x_38:
        /* <DEDUP_REMOVED lines=10> */
[----:B------:R-:W-:Y:S01]  /*1b40*/  IMAD.MOV.U32 R4, RZ, RZ, R6 ;  /* 0x000000ffff047224 */ /* 0x000fe200078e0006 */
[----:B------:R-:W-:Y:S02]  /*1b50*/  MOV R3, R13 ;  /* 0x0000000d00037202 */ /* 0x000fe40000000f00 */
[----:B------:R-:W-:-:S07]  /*1b60*/  MOV R16, 0x1b80 ;  /* 0x00001b8000107802 */ /* 0x000fce0000000f00 */
[----:B------:R-:W-:Y:S05]  /*1b70*/  CALL.REL.NOINC `($__internal_2_$__cuda_sm3x_div_rn_noftz_f32_slowpath) ;  /* 0x0000000c009c7944 */ /* 0x000fea0003c00000 */
.L_x_41:
[----:B------:R-:W-:Y:S05]  /*1b80*/  BSYNC.RECONVERGENT B2 ;  /* 0x0000000000027941 */ /* 0x000fea0003800200 */
.L_x_40:
        /* <DEDUP_REMOVED lines=15> */
.L_x_43:
[----:B------:R-:W-:Y:S05]  /*1c80*/  BSYNC.RECONVERGENT B2 ;  /* 0x0000000000027941 */ /* 0x000fea0003800200 */
.L_x_42:
[----:B------:R-:W0:Y:S01]  /*1c90*/  LDS.128 R4, [UR4] ;  /* 0x00000004ff047984 */ /* 0x000e220008000c00 */
[----:B------:R-:W1:Y:S01]  /*1ca0*/  MUFU.RCP R0, R13 ;  /* 0x0000000d00007308 */ /* 0x000e620000001000 */
[----:B------:R-:W-:Y:S02]  /*1cb0*/  BSSY.RECONVERGENT B2, `(.L_x_44) ;  /* 0x000000c000027945 */ /* 0x000fe40003800200 */
[----:B------:R2:W-:Y:S01]  /*1cc0*/  STG.E desc[UR8][R10.64+-0x4], R17 ;  /* 0xfffffc110a007986 */ /* 0x0005e2000c101908 */
[----:B-1----:R-:W-:-:S04]  /*1cd0*/  FFMA R3, R0, -R13, 1 ;  /* 0x3f80000000037423 */ /* 0x002fc8000000080d */
[----:B------:R-:W-:Y:S01]  /*1ce0*/  FFMA R3, R0, R3, R0 ;  /* 0x0000000300037223 */ /* 0x000fe20000000000 */
[----:B0-----:R-:W0:Y:S03]  /*1cf0*/  FCHK P0, R4, R13 ;  /* 0x0000000d04007302 */ /* 0x001e260000000000 */
[----:B------:R-:W-:-:S04]  /*1d00*/  FFMA R19, R3, R4, RZ ;  /* 0x0000000403137223 */ /* 0x000fc800000000ff */
[----:B------:R-:W-:-:S04]  /*1d10*/  FFMA R0, R19, -R13, R4 ;  /* 0x8000000d13007223 */ /* 0x000fc80000000004 */
[----:B------:R-:W-:Y:S01]  /*1d20*/  FFMA R3, R3, R0, R19 ;  /* 0x0000000003037223 */ /* 0x000fe20000000013 */
[----:B0-2---:R-:W-:Y:S06]  /*1d30*/  @!P0 BRA `(.L_x_45) ;  /* 0x00000000000c8947 */ /* 0x005fec0003800000 */
[----:B------:R-:W-:Y:S02]  /*1d40*/  MOV R3, R13 ;  /* 0x0000000d00037202 */ /* 0x000fe40000000f00 */
[----:B------:R-:W-:-:S07]  /*1d50*/  MOV R16, 0x1d70 ;  /* 0x00001d7000107802 */ /* 0x000fce0000000f00 */
[----:B------:R-:W-:Y:S05]  /*1d60*/  CALL.REL.NOINC `($__internal_2_$__cuda_sm3x_div_rn_noftz_f32_slowpath) ;  /* 0x0000000c00207944 */ /* 0x000fea0003c00000 */
.L_x_45:
[----:B------:R-:W-:Y:S05]  /*1d70*/  BSYNC.RECONVERGENT B2 ;  /* 0x0000000000027941 */ /* 0x000fea0003800200 */
.L_x_44:
        /* <DEDUP_REMOVED lines=14> */
[----:B------:R-:W-:-:S07]  /*1e60*/  MOV R17, R3 ;  /* 0x0000000300117202 */ /* 0x000fce0000000f00 */
.L_x_47:
[----:B------:R-:W-:Y:S05]  /*1e70*/  BSYNC.RECONVERGENT B2 ;  /* 0x0000000000027941 */ /* 0x000fea0003800200 */
.L_x_46:
        /* <DEDUP_REMOVED lines=14> */
.L_x_49:
[----:B------:R-:W-:Y:S05]  /*1f60*/  BSYNC.RECONVERGENT B2 ;  /* 0x0000000000027941 */ /* 0x000fea0003800200 */
.L_x_48:
        /* <DEDUP_REMOVED lines=10> */
[----:B------:R-:W-:Y:S01]  /*2010*/  MOV R4, R7 ;  /* 0x0000000700047202 */ /* 0x000fe20000000f00 */
[----:B------:R-:W-:Y:S01]  /*2020*/  IMAD.MOV.U32 R3, RZ, RZ, R13 ;  /* 0x000000ffff037224 */ /* 0x000fe200078e000d */
[----:B------:R-:W-:-:S07]  /*2030*/  MOV R16, 0x2050 ;  /* 0x0000205000107802 */ /* 0x000fce0000000f00 */
[----:B------:R-:W-:Y:S05]  /*2040*/  CALL.REL.NOINC `($__internal_2_$__cuda_sm3x_div_rn_noftz_f32_slowpath) ;  /* 0x0000000800687944 */ /* 0x000fea0003c00000 */
[----:B------:R-:W-:-:S07]  /*2050*/  MOV R5, R3 ;  /* 0x0000000300057202 */ /* 0x000fce0000000f00 */
.L_x_51:
[----:B------:R-:W-:Y:S05]  /*2060*/  BSYNC.RECONVERGENT B2 ;  /* 0x0000000000027941 */ /* 0x000fea0003800200 */
.L_x_50:
[----:B------:R0:W-:Y:S01]  /*2070*/  STG.E desc[UR8][R10.64+0xc], R5 ;  /* 0x00000c050a007986 */ /* 0x0001e2000c101908 */
[----:B------:R-:W-:Y:S01]  /*2080*/  IADD3 R12, P0, PT, R10, 0x20, RZ ;  /* 0x000000200a0c7810 */ /* 0x000fe20007f1e0ff */
[----:B------:R-:W-:-:S03]  /*2090*/  UIADD3 UR4, UPT, UPT, UR4, 0x20, URZ ;  /* 0x0000002004047890 */ /* 0x000fc6000fffe0ff */
[----:B------:R-:W-:Y:S01]  /*20a0*/  IADD3.X R17, PT, PT, RZ, R11, RZ, P0, !PT ;  /* 0x0000000bff117210 */ /* 0x000fe200007fe4ff */
[----:B------:R-:W-:Y:S08]  /*20b0*/  @P2 BRA `(.L_x_52) ;  /* 0xfffffff400f02947 */ /* 0x000ff0000383ffff */
.L_x_35:
[----:B------:R-:W-:-:S13]  /*20c0*/  ISETP.NE.AND P0, PT, R18, RZ, PT ;  /* 0x000000ff1200720c */ /* 0x000fda0003f05270 */
[----:B------:R-:W-:Y:S05]  /*20d0*/  @!P0 EXIT ;  /* 0x000000000000894d */ /* 0x000fea0003800000 */
[----:B------:R-:W3:Y:S01]  /*20e0*/  LDCU UR4, c[0x0][0x388] ;  /* 0x00007100ff0477ac */ /* 0x000ee20008000800 */
[----:B------:R-:W-:Y:S01]  /*20f0*/  ISETP.GE.U32.AND P0, PT, R18, 0x4, PT ;  /* 0x000000041200780c */ /* 0x000fe20003f06070 */
[----:B---3--:R-:W-:-:S12]  /*2100*/  ULOP3.LUT UR4, UR4, 0x3, URZ, 0xc0, !UPT ;  /* 0x0000000304047892 */ /* 0x008fd8000f8ec0ff */
[----:B------:R-:W-:Y:S05]  /*2110*/  @!P0 BRA `(.L_x_53) ;  /* 0x0000000400208947 */ /* 0x000fea0003800000 */
[----:B------:R-:W3:Y:S01]  /*2120*/  S2R R3, SR_CgaCtaId ;  /* 0x0000000000037919 */ /* 0x000ee20000008800 */
[----:B------:R-:W-:Y:S01]  /*2130*/  MOV R0, 0x400 ;  /* 0x0000040000007802 */ /* 0x000fe20000000f00 */
[----:B------:R-:W-:Y:S03]  /*2140*/  BSSY.RECONVERGENT B2, `(.L_x_54) ;  /* 0x0000010000027945 */ /* 0x000fe60003800200 */
[----:B---3--:R-:W-:-:S04]  /*2150*/  LEA R0, R3, R0, 0x18 ;  /* 0x0000000003007211 */ /* 0x008fc800078ec0ff */
[----:B-1----:R-:W-:Y:S02]  /*2160*/  LEA R2, R15, R0, 0x2 ;  /* 0x000000000f027211 */ /* 0x002fe400078e10ff */
[----:B------:R-:W1:Y:S03]  /*2170*/  MUFU.RCP R0, R13 ;  /* 0x0000000d00007308 */ /* 0x000e660000001000 */
[----:B------:R-:W3:Y:S01]  /*2180*/  LDS R6, [R2] ;  /* 0x0000000002067984 */ /* 0x000ee20000000800 */
[----:B-1----:R-:W-:-:S04]  /*2190*/  FFMA R3, R0, -R13, 1 ;  /* 0x3f80000000037423 */ /* 0x002fc8000000080d */
[----:B------:R-:W-:Y:S01]  /*21a0*/  FFMA R0, R0, R3, R0 ;  /* 0x0000000300007223 */ /* 0x000fe20000000000 */
[----:B---3--:R-:W1:Y:S03]  /*21b0*/  FCHK P0, R6, R13 ;  /* 0x0000000d06007302 */ /* 0x008e660000000000 */
[----:B------:R-:W-:-:S04]  /*21c0*/  FFMA R3, R0, R6, RZ ;  /* 0x0000000600037223 */ /* 0x000fc800000000ff */
[----:B--2---:R-:W-:-:S04]  /*21d0*/  FFMA R4, R3, -R13, R6 ;  /* 0x8000000d03047223 */ /* 0x004fc80000000006 */
[----:B------:R-:W-:Y:S01]  /*21e0*/  FFMA R3, R0, R4, R3 ;  /* 0x0000000400037223 */ /* 0x000fe20000000003 */
[----:B-1----:R-:W-:Y:S06]  /*21f0*/  @!P0 BRA `(.L_x_55) ;  /* 0x0000000000108947 */ /* 0x002fec0003800000 */
[----:B------:R-:W-:Y:S02]  /*2200*/  MOV R4, R6 ;  /* 0x0000000600047202 */ /* 0x000fe40000000f00 */
[----:B------:R-:W-:Y:S02]  /*2210*/  MOV R3, R13 ;  /* 0x0000000d00037202 */ /* 0x000fe40000000f00 */
[----:B------:R-:W-:-:S07]  /*2220*/  MOV R16, 0x2240 ;  /* 0x0000224000107802 */ /* 0x000fce0000000f00 */
[----:B0-----:R-:W-:Y:S05]  /*2230*/  CALL.REL.NOINC `($__internal_2_$__cuda_sm3x_div_rn_noftz_f32_slowpath) ;  /* 0x0000000400ec7944 */ /* 0x001fea0003c00000 */
.L_x_55:
[----:B------:R-:W-:Y:S05]  /*2240*/  BSYNC.RECONVERGENT B2 ;  /* 0x0000000000027941 */ /* 0x000fea0003800200 */
.L_x_54:
[----:B0-----:R-:W0:Y:S01]  /*2250*/  LDS R11, [R2+0x4] ;  /* 0x00000400020b7984 */ /* 0x001e220000000800 */
[----:B------:R-:W1:Y:S01]  /*2260*/  MUFU.RCP R0, R13 ;  /* 0x0000000d00007308 */ /* 0x000e620000001000 */
[----:B------:R-:W-:Y:S01]  /*2270*/  IMAD.WIDE.U32 R6, R15, 0x4, R8 ;  /* 0x000000040f067825 */ /* 0x000fe200078e0008 */
[----:B------:R-:W-:Y:S04]  /*2280*/  BSSY.RECONVERGENT B2, `(.L_x_56) ;  /* 0x000000e000027945 */ /* 0x000fe80003800200 */
        /* <DEDUP_REMOVED lines=8> */
[----:B------:R-:W-:Y:S01]  /*2310*/  IMAD.MOV.U32 R4, RZ, RZ, R11 ;  /* 0x000000ffff047224 */ /* 0x000fe200078e000b */
[----:B------:R-:W-:Y:S02]  /*2320*/  MOV R3, R13 ;  /* 0x0000000d00037202 */ /* 0x000fe40000000f00 */
[----:B------:R-:W-:-:S07]  /*2330*/  MOV R16, 0x2350 ;  /* 0x0000235000107802 */ /* 0x000fce0000000f00 */
[----:B------:R-:W-:Y:S05]  /*2340*/  CALL.REL.NOINC `($__internal_2_$__cuda_sm3x_div_rn_noftz_f32_slowpath) ;  /* 0x0000000400a87944 */ /* 0x000fea0003c00000 */
[----:B------:R-:W-:-:S07]  /*2350*/  MOV R5, R3 ;  /* 0x0000000300057202 */ /* 0x000fce0000000f00 */
.L_x_57:
[----:B------:R-:W-:Y:S05]  /*2360*/  BSYNC.RECONVERGENT B2 ;  /* 0x0000000000027941 */ /* 0x000fea0003800200 */
.L_x_56:
[----:B------:R-:W0:Y:S01]  /*2370*/  LDS R10, [R2+0x8] ;  /* 0x00000800020a7984 */ /* 0x000e220000000800 */
        /* <DEDUP_REMOVED lines=11> */
[----:B------:R-:W-:Y:S02]  /*2430*/  MOV R3, R13 ;  /* 0x0000000d00037202 */ /* 0x000fe40000000f00 */
[----:B------:R-:W-:-:S07]  /*2440*/  MOV R16, 0x2460 ;  /* 0x0000246000107802 */ /* 0x000fce0000000f00 */
[----:B------:R-:W-:Y:S05]  /*2450*/  CALL.REL.NOINC `($__internal_2_$__cuda_sm3x_div_rn_noftz_f32_slowpath) ;  /* 0x0000000400647944 */ /* 0x000fea0003c00000 */
.L_x_59:
[----:B------:R-:W-:Y:S05]  /*2460*/  BSYNC.RECONVERGENT B2 ;  /* 0x0000000000027941 */ /* 0x000fea0003800200 */
.L_x_58:
        /* <DEDUP_REMOVED lines=11> */
[----:B------:R-:W-:Y:S01]  /*2520*/  MOV R4, R11 ;  /* 0x0000000b00047202 */ /* 0x000fe20000000f00 */
[----:B------:R-:W-:Y:S01]  /*2530*/  IMAD.MOV.U32 R3, RZ, RZ, R13 ;  /* 0x000000ffff037224 */ /* 0x000fe200078e000d */
[----:B------:R-:W-:-:S07]  /*2540*/  MOV R16, 0x2560 ;  /* 0x0000256000107802 */ /* 0x000fce0000000f00 */
[----:B------:R-:W-:Y:S05]  /*2550*/  CALL.REL.NOINC `($__internal_2_$__cuda_sm3x_div_rn_noftz_f32_slowpath) ;  /* 0x0000000400247944 */ /* 0x000fea0003c00000 */
[----:B------:R-:W-:-:S07]  /*2560*/  MOV R5, R3 ;  /* 0x0000000300057202 */ /* 0x000fce0000000f00 */
.L_x_61:
[----:B------:R-:W-:Y:S05]  /*2570*/  BSYNC.RECONVERGENT B2 ;  /* 0x0000000000027941 */ /* 0x000fea0003800200 */
.L_x_60:
[----:B------:R3:W-:Y:S01]  /*2580*/  STG.E desc[UR8][R6.64+0xc], R5 ;  /* 0x00000c0506007986 */ /* 0x0007e2000c101908 */
[----:B------:R-:W-:-:S07]  /*2590*/  IADD3 R15, PT, PT, R15, 0x4, RZ ;  /* 0x000000040f0f7810 */ /* 0x000fce0007ffe0ff */
.L_x_53:
[----:B------:R-:W-:-:S13]  /*25a0*/  ISETP.NE.AND P0, PT, RZ, UR4, PT ;  /* 0x00000004ff007c0c */ /* 0x000fda000bf05270 */
[----:B------:R-:W-:Y:S05]  /*25b0*/  @!P0 EXIT ;  /* 0x000000000000894d */ /* 0x000fea0003800000 */
[----:B------:R-:W-:-:S09]  /*25c0*/  UISETP.NE.AND UP0, UPT, UR4, 0x1, UPT ;  /* 0x000000010400788c */ /* 0x000fd2000bf05270 */
[----:B------:R-:W-:Y:S05]  /*25d0*/  BRA.U !UP0, `(.L_x_62) ;  /* 0x00000001089c7547 */ /* 0x000fea000b800000 */
[----:B------:R-:W4:Y:S01]  /*25e0*/  S2R R3, SR_CgaCtaId ;  /* 0x0000000000037919 */ /* 0x000f220000008800 */
[----:B------:R-:W-:Y:S01]  /*25f0*/  MOV R0, 0x400 ;  /* 0x0000040000007802 */ /* 0x000fe20000000f00 */
[----:B------:R-:W-:Y:S03]  /*2600*/  BSSY.RECONVERGENT B2, `(.L_x_63) ;  /* 0x0000010000027945 */ /* 0x000fe60003800200 */
[----:B----4-:R-:W-:-:S04]  /*2610*/  LEA R0, R3, R0, 0x18 ;  /* 0x0000000003007211 */ /* 0x010fc800078ec0ff */
[----:B-1----:R-:W-:Y:S02]  /*2620*/  LEA R2, R15, R0, 0x2 ;  /* 0x000000000f027211 */ /* 0x002fe400078e10ff */
[----:B------:R-:W1:Y:S03]  /*2630*/  MUFU.RCP R0, R13 ;  /* 0x0000000d00007308 */ /* 0x000e660000001000 */
[----:B---3--:R-:W3:Y:S01]  /*2640*/  LDS R6, [R2] ;  /* 0x0000000002067984 */ /* 0x008ee20000000800 */
        /* <DEDUP_REMOVED lines=11> */
.L_x_64:
[----:B------:R-:W-:Y:S05]  /*2700*/  BSYNC.RECONVERGENT B2 ;  /* 0x0000000000027941 */ /* 0x000fea0003800200 */
.L_x_63:
        /* <DEDUP_REMOVED lines=17> */
.L_x_66:
[----:B------:R-:W-:Y:S05]  /*2820*/  BSYNC.RECONVERGENT B2 ;  /* 0x0000000000027941 */ /* 0x000fea0003800200 */
.L_x_65:
[----:B------:R4:W-:Y:S01]  /*2830*/  STG.E desc[UR8][R6.64+0x4], R5 ;  /* 0x0000040506007986 */ /* 0x0009e2000c101908 */
[----:B------:R-:W-:-:S07]  /*2840*/  IADD3 R15, PT, PT, R15, 0x2, RZ ;  /* 0x000000020f0f7810 */ /* 0x000fce0007ffe0ff */
.L_x_62:
[----:B------:R-:W5:Y:S02]  /*2850*/  LDC R0, c[0x0][0x388] ;  /* 0x0000e200ff007b82 */ /* 0x000f640000000800 */
[----:B-----5:R-:W-:-:S04]  /*2860*/  LOP3.LUT R0, R0, 0x1, RZ, 0xc0, !PT ;  /* 0x0000000100007812 */ /* 0x020fc800078ec0ff */
[----:B------:R-:W-:-:S13]  /*2870*/  ISETP.NE.U32.AND P0, PT, R0, 0x1, PT ;  /* 0x000000010000780c */ /* 0x000fda0003f05070 */
[----:B------:R-:W-:Y:S05]  /*2880*/  @P0 EXIT ;  /* 0x000000000000094d */ /* 0x000fea0003800000 */
[----:B------:R-:W5:Y:S01]  /*2890*/  S2R R3, SR_CgaCtaId ;  /* 0x0000000000037919 */ /* 0x000f620000008800 */
[----:B------:R-:W-:Y:S01]  /*28a0*/  MOV R0, 0x400 ;  /* 0x0000040000007802 */ /* 0x000fe20000000f00 */
[----:B------:R-:W-:Y:S03]  /*28b0*/  BSSY.RECONVERGENT B2, `(.L_x_67) ;  /* 0x0000010000027945 */ /* 0x000fe60003800200 */
[----:B-----5:R-:W-:-:S04]  /*28c0*/  LEA R0, R3, R0, 0x18 ;  /* 0x0000000003007211 */ /* 0x020fc800078ec0ff */
[----:B-1----:R-:W-:Y:S02]  /*28d0*/  LEA R2, R15, R0, 0x2 ;  /* 0x000000000f027211 */ /* 0x002fe400078e10ff */
[----:B------:R-:W1:Y:S04]  /*28e0*/  MUFU.RCP R0, R13 ;  /* 0x0000000d00007308 */ /* 0x000e680000001000 */
[----:B------:R-:W5:Y:S01]  /*28f0*/  LDS R2, [R2] ;  /* 0x0000000002027984 */ /* 0x000f620000000800 */
[----:B-1----:R-:W-:-:S04]  /*2900*/  FFMA R3, R0, -R13, 1 ;  /* 0x3f80000000037423 */ /* 0x002fc8000000080d */
[----:B------:R-:W-:Y:S01]  /*2910*/  FFMA R0, R0, R3, R0 ;  /* 0x0000000300007223 */ /* 0x000fe20000000000 */
[----:B-----5:R-:W1:Y:S03]  /*2920*/  FCHK P0, R2, R13 ;  /* 0x0000000d02007302 */ /* 0x020e660000000000 */
[----:B------:R-:W-:-:S04]  /*2930*/  FFMA R3, R0, R2, RZ ;  /* 0x0000000200037223 */ /* 0x000fc800000000ff */
[----:B--2---:R-:W-:-:S04]  /*2940*/  FFMA R4, R3, -R13, R2 ;  /* 0x8000000d03047223 */ /* 0x004fc80000000002 */
[----:B------:R-:W-:Y:S01]  /*2950*/  FFMA R3, R0, R4, R3 ;  /* 0x0000000400037223 */ /* 0x000fe20000000003 */
[----:B-1----:R-:W-:Y:S06]  /*2960*/  @!P0 BRA `(.L_x_68) ;  /* 0x0000000000108947 */ /* 0x002fec0003800000 */
[----:B------:R-:W-:Y:S01]  /*2970*/  MOV R4, R2 ;  /* 0x0000000200047202 */ /* 0x000fe20000000f00 */
[----:B------:R-:W-:Y:S01]  /*2980*/  IMAD.MOV.U32 R3, RZ, RZ, R13 ;  /* 0x000000ffff037224 */ /* 0x000fe200078e000d */
[----:B------:R-:W-:-:S07]  /*2990*/  MOV R16, 0x29b0 ;  /* 0x000029b000107802 */ /* 0x000fce0000000f00 */
[----:B0--34-:R-:W-:Y:S05]  /*29a0*/  CALL.REL.NOINC `($__internal_2_$__cuda_sm3x_div_rn_noftz_f32_slowpath) ;  /* 0x0000000000107944 */ /* 0x019fea0003c00000 */
.L_x_68:
[----:B------:R-:W-:Y:S05]  /*29b0*/  BSYNC.RECONVERGENT B2 ;  /* 0x0000000000027941 */ /* 0x000fea0003800200 */
.L_x_67:
[----:B------:R-:W-:-:S05]  /*29c0*/  IMAD.WIDE.U32 R8, R15, 0x4, R8 ;  /* 0x000000040f087825 */ /* 0x000fca00078e0008 */
[----:B------:R-:W-:Y:S01]  /*29d0*/  STG.E desc[UR8][R8.64], R3 ;  /* 0x0000000308007986 */ /* 0x000fe2000c101908 */
[----:B------:R-:W-:Y:S05]  /*29e0*/  EXIT ;  /* 0x000000000000794d */ /* 0x000fea0003800000 */
        .weak           $__internal_2_$__cuda_sm3x_div_rn_noftz_f32_slowpath
        .type           $__internal_2_$__cuda_sm3x_div_rn_noftz_f32_slowpath,@function
        .size           $__internal_2_$__cuda_sm3x_div_rn_noftz_f32_slowpath,(.L_x_83 - $__internal_2_$__cuda_sm3x_div_rn_noftz_f32_slowpath)
$__internal_2_$__cuda_sm3x_div_rn_noftz_f32_slowpath:
[----:B------:R-:W-:Y:S01]  /*29f0*/  SHF.R.U32.HI R14, RZ, 0x17, R3 ;  /* 0x00000017ff0e7819 */ /* 0x000fe20000011603 */
[----:B------:R-:W-:Y:S01]  /*2a00*/  BSSY.RECONVERGENT B0, `(.L_x_69) ;  /* 0x0000062000007945 */ /* 0x000fe20003800200 */
[----:B------:R-:W-:Y:S02]  /*2a10*/  SHF.R.U32.HI R0, RZ, 0x17, R4 ;  /* 0x00000017ff007819 */ /* 0x000fe40000011604 */
[----:B------:R-:W-:Y:S02]  /*2a20*/  LOP3.LUT R14, R14, 0xff, RZ, 0xc0, !PT ;  /* 0x000000ff0e0e7812 */ /* 0x000fe400078ec0ff */
[----:B------:R-:W-:Y:S02]  /*2a30*/  LOP3.LUT R0, R0, 0xff, RZ, 0xc0, !PT ;  /* 0x000000ff00007812 */ /* 0x000fe400078ec0ff */
[----:B------:R-:W-:Y:S02]  /*2a40*/  IADD3 R19, PT, PT, R14, -0x1, RZ ;  /* 0xffffffff0e137810 */ /* 0x000fe40007ffe0ff */
[----:B------:R-:W-:-:S02]  /*2a50*/  IADD3 R17, PT, PT, R0, -0x1, RZ ;  /* 0xffffffff00117810 */ /* 0x000fc40007ffe0ff */
        /* <DEDUP_REMOVED lines=22> */
[----:B------:R-:W-:Y:S01]  /*2bc0*/  @P0 MOV R12, RZ ;  /* 0x000000ff000c0202 */ /* 0x000fe20000000f00 */
[----:B------:R-:W-:Y:S01]  /*2bd0*/  @!P0 FFMA R4, R4, 1.84467440737095516160e+19, RZ ;  /* 0x5f80000004048823 */ /* 0x000fe200000000ff */
[----:B------:R-:W-:Y:S01]  /*2be0*/  @!P0 MOV R12, 0xffffffc0 ;  /* 0xffffffc0000c8802 */ /* 0x000fe20000000f00 */
[----:B------:R-:W-:-:S04]  /*2bf0*/  @!P1 FFMA R3, R3, 1.84467440737095516160e+19, RZ ;  /* 0x5f80000003039823 */ /* 0x000fc800000000ff */
[----:B------:R-:W-:-:S07]  /*2c00*/  @!P1 VIADD R12, R12, 0x40 ;  /* 0x000000400c0c9836 */ /* 0x000fce0000000000 */
.L_x_70:
[----:B------:R-:W-:Y:S01]  /*2c10*/  LEA R20, R14, 0xc0800000, 0x17 ;  /* 0xc08000000e147811 */ /* 0x000fe200078eb8ff */
[----:B------:R-:W-:Y:S03]  /*2c20*/  BSSY.RECONVERGENT B1, `(.L_x_75) ;  /* 0x0000036000017945 */ /* 0x000fe60003800200 */
[----:B------:R-:W-:Y:S02]  /*2c30*/  IADD3 R21, PT, PT, -R20, R3, RZ ;  /* 0x0000000314157210 */ /* 0x000fe40007ffe1ff */
[----:B------:R-:W-:Y:S02]  /*2c40*/  IADD3 R3, PT, PT, R0, -0x7f, RZ ;  /* 0xffffff8100037810 */ /* 0x000fe40007ffe0ff */
[----:B------:R0:W1:Y:S01]  /*2c50*/  MUFU.RCP R20, R21 ;  /* 0x0000001500147308 */ /* 0x0000620000001000 */
[----:B------:R-:W-:Y:S02]  /*2c60*/  FADD.FTZ R19, -R21, -RZ ;  /* 0x800000ff15137221 */ /* 0x000fe40000010100 */
[C---:B------:R-:W-:Y:S01]  /*2c70*/  IMAD R0, R3.reuse, -0x800000, R4 ;  /* 0xff80000003007824 */ /* 0x040fe200078e0204 */
[----:B0-----:R-:W-:-:S04]  /*2c80*/  IADD3 R21, PT, PT, R3, 0x7f, -R14 ;  /* 0x0000007f03157810 */ /* 0x001fc80007ffe80e */
[----:B------:R-:W-:Y:S01]  /*2c90*/  IADD3 R21, PT, PT, R21, R12, RZ ;  /* 0x0000000c15157210 */ /* 0x000fe20007ffe0ff */
[----:B-1----:R-:W-:-:S04]  /*2ca0*/  FFMA R17, R20, R19, 1 ;  /* 0x3f80000014117423 */ /* 0x002fc80000000013 */
[----:B------:R-:W-:-:S04]  /*2cb0*/  FFMA R17, R20, R17, R20 ;  /* 0x0000001114117223 */ /* 0x000fc80000000014 */
[----:B------:R-:W-:-:S04]  /*2cc0*/  FFMA R4, R0, R17, RZ ;  /* 0x0000001100047223 */ /* 0x000fc800000000ff */
[----:B------:R-:W-:-:S04]  /*2cd0*/  FFMA R20, R19, R4, R0 ;  /* 0x0000000413147223 */ /* 0x000fc80000000000 */
[----:B------:R-:W-:-:S04]  /*2ce0*/  FFMA R4, R17, R20, R4 ;  /* 0x0000001411047223 */ /* 0x000fc80000000004 */
[----:B------:R-:W-:-:S04]  /*2cf0*/  FFMA R19, R19, R4, R0 ;  /* 0x0000000413137223 */ /* 0x000fc80000000000 */
[----:B------:R-:W-:-:S05]  /*2d00*/  FFMA R0, R17, R19, R4 ;  /* 0x0000001311007223 */ /* 0x000fca0000000004 */
[----:B------:R-:W-:-:S04]  /*2d10*/  SHF.R.U32.HI R3, RZ, 0x17, R0 ;  /* 0x00000017ff037819 */ /* 0x000fc80000011600 */
[----:B------:R-:W-:-:S04]  /*2d20*/  LOP3.LUT R12, R3, 0xff, RZ, 0xc0, !PT ;  /* 0x000000ff030c7812 */ /* 0x000fc800078ec0ff */
[----:B------:R-:W-:-:S04]  /*2d30*/  IADD3 R3, PT, PT, R12, R21, RZ ;  /* 0x000000150c037210 */ /* 0x000fc80007ffe0ff */
        /* <DEDUP_REMOVED lines=10> */
[CCC-:B------:R-:W-:Y:S01]  /*2de0*/  FFMA.RZ R14, R17.reuse, R19.reuse, R4.reuse ;  /* 0x00000013110e7223 */ /* 0x1c0fe2000000c004 */
[CCC-:B------:R-:W-:Y:S01]  /*2df0*/  FFMA.RP R12, R17.reuse, R19.reuse, R4.reuse ;  /* 0x00000013110c7223 */ /* 0x1c0fe20000008004 */
[----:B------:R-:W-:Y:S01]  /*2e00*/  FFMA.RM R17, R17, R19, R4 ;  /* 0x0000001311117223 */ /* 0x000fe20000004004 */
[C---:B------:R-:W-:Y:S01]  /*2e10*/  VIADD R19, R3.reuse, 0x20 ;  /* 0x0000002003137836 */ /* 0x040fe20000000000 */
[C---:B------:R-:W-:Y:S02]  /*2e20*/  ISETP.NE.AND P3, PT, R3.reuse, RZ, PT ;  /* 0x000000ff0300720c */ /* 0x040fe40003f65270 */
[----:B------:R-:W-:Y:S02]  /*2e30*/  LOP3.LUT R14, R14, 0x7fffff, RZ, 0xc0, !PT ;  /* 0x007fffff0e0e7812 */ /* 0x000fe400078ec0ff */
        /* <DEDUP_REMOVED lines=12> */
[----:B------:R-:W-:-:S04]  /*2f00*/  LOP3.LUT R4, R4, R3, RZ, 0xc0, !PT ;  /* 0x0000000304047212 */ /* 0x000fc800078ec0ff */
[----:B------:R-:W-:-:S04]  /*2f10*/  IADD3 R17, PT, PT, R17, R4, RZ ;  /* 0x0000000411117210 */ /* 0x000fc80007ffe0ff */
[----:B------:R-:W-:Y:S01]  /*2f20*/  LOP3.LUT R0, R17, R0, RZ, 0xfc, !PT ;  /* 0x0000000011007212 */ /* 0x000fe200078efcff */
[----:B------:R-:W-:Y:S06]  /*2f30*/  BRA `(.L_x_78) ;  /* 0x0000000000107947 */ /* 0x000fec0003800000 */
.L_x_77:
[----:B------:R-:W-:-:S04]  /*2f40*/  LOP3.LUT R0, R0, 0x80000000, RZ, 0xc0, !PT ;  /* 0x8000000000007812 */ /* 0x000fc800078ec0ff */
[----:B------:R-:W-:Y:S01]  /*2f50*/  LOP3.LUT R0, R0, 0x7f800000, RZ, 0xfc, !PT ;  /* 0x7f80000000007812 */ /* 0x000fe200078efcff */
[----:B------:R-:W-:Y:S06]  /*2f60*/  BRA `(.L_x_78) ;  /* 0x0000000000047947 */ /* 0x000fec0003800000 */
.L_x_76:
[----:B------:R-:W-:-:S07]  /*2f70*/  LEA R0, R21, R0, 0x17 ;  /* 0x0000000015007211 */ /* 0x000fce00078eb8ff */
.L_x_78:
[----:B------:R-:W-:Y:S05]  /*2f80*/  BSYNC.RECONVERGENT B1 ;  /* 0x0000000000017941 */ /* 0x000fea0003800200 */
.L_x_75:
[----:B------:R-:W-:Y:S05]  /*2f90*/  BRA `(.L_x_79) ;  /* 0x0000000000207947 */ /* 0x000fea0003800000 */
.L_x_74:
[----:B------:R-:W-:-:S04]  /*2fa0*/  LOP3.LUT R0, R3, 0x80000000, R4, 0x48, !PT ;  /* 0x8000000003007812 */ /* 0x000fc800078e4804 */
[----:B------:R-:W-:Y:S01]  /*2fb0*/  LOP3.LUT R0, R0, 0x7f800000, RZ, 0xfc, !PT ;  /* 0x7f80000000007812 */ /* 0x000fe200078efcff */
[----:B------:R-:W-:Y:S06]  /*2fc0*/  BRA `(.L_x_79) ;  /* 0x0000000000147947 */ /* 0x000fec0003800000 */
.L_x_73:
[----:B------:R-:W-:Y:S01]  /*2fd0*/  LOP3.LUT R0, R3, 0x80000000, R4, 0x48, !PT ;  /* 0x8000000003007812 */ /* 0x000fe200078e4804 */
[----:B------:R-:W-:Y:S06]  /*2fe0*/  BRA `(.L_x_79) ;  /* 0x00000000000c7947 */ /* 0x000fec0003800000 */
.L_x_72:
[----:B------:R-:W0:Y:S01]  /*2ff0*/  MUFU.RSQ R0, -QNAN ;  /* 0xffc0000000007908 */ /* 0x000e220000001400 */
[----:B------:R-:W-:Y:S05]  /*3000*/  BRA `(.L_x_79) ;  /* 0x0000000000047947 */ /* 0x000fea0003800000 */
.L_x_71:
[----:B------:R-:W-:-:S07]  /*3010*/  FADD.FTZ R0, R4, R3 ;  /* 0x0000000304007221 */ /* 0x000fce0000010000 */
.L_x_79:
[----:B------:R-:W-:Y:S05]  /*3020*/  BSYNC.RECONVERGENT B0 ;  /* 0x0000000000007941 */ /* 0x000fea0003800200 */
.L_x_69:
[----:B------:R-:W-:Y:S01]  /*3030*/  HFMA2 R17, -RZ, RZ, 0, 0 ;  /* 0x00000000ff117431 */ /* 0x000fe200000001ff */
[----:B0-----:R-:W-:-:S03]  /*3040*/  MOV R3, R0 ;  /* 0x0000000000037202 */ /* 0x001fc60000000f00 */
[----:B------:R-:W-:Y:S05]  /*3050*/  RET.REL.NODEC R16 `(_Z7softmaxPfi) ;  /* 0xffffffcc10e87950 */ /* 0x000fea0003c3ffff */
.L_x_80:
        /* <DEDUP_REMOVED lines=10> */
.L_x_83:


//--------------------- .nv.shared._ZN3cub18CUB_300001_SM_10006detail11EmptyKernelIvEEvv --------------------------
	.section	.nv.shared._ZN3cub18CUB_300001_SM_10006detail11EmptyKernelIvEEvv,"aw",@nobits
	.sectionflags	@""
	.align	16
	.zero		1024


//--------------------- .nv.shared.reserved.0     --------------------------
	.section	.nv.shared.reserved.0,"aw",@nobits
	.weak		__nv_reservedSMEM_offset_0_alias
	.size		__nv_reservedSMEM_offset_0_alias, 0, 64
	.other		__nv_reservedSMEM_offset_0_alias,@"STO_CUDA_RESERVED_SHARED STV_DEFAULT"
__nv_reservedSMEM_offset_0_alias:
	.zero		0
	.zero		64


//--------------------- .nv.global                --------------------------
	.section	.nv.global,"aw",@nobits
.nv.global:
	.type		_ZN34_INTERNAL_abc36c8e_4_k_cu_b35294b96thrust24THRUST_300001_SM_1000_NS12placeholders2_5E,@object
	.size		_ZN34_INTERNAL_abc36c8e_4_k_cu_b35294b96thrust24THRUST_300001_SM_1000_NS12placeholders2_5E,(_ZN34_INTERNAL_abc36c8e_4_k_cu_b35294b94cuda3std3__45__cpo6cbeginE - _ZN34_INTERNAL_abc36c8e_4_k_cu_b35294b96thrust24THRUST_300001_SM_1000_NS12placeholders2_5E)
_ZN34_INTERNAL_abc36c8e_4_k_cu_b35294b96thrust24THRUST_300001_SM_1000_NS12placeholders2_5E:
	.zero		1
	.type		_ZN34_INTERNAL_abc36c8e_4_k_cu_b35294b94cuda3std3__45__cpo6cbeginE,@object
	.size		_ZN34_INTERNAL_abc36c8e_4_k_cu_b35294b94cuda3std3__45__cpo6cbeginE,(_ZN34_INTERNAL_abc36c8e_4_k_cu_b35294b94cuda3std6ranges3__45__cpo6cbeginE - _ZN34_INTERNAL_abc36c8e_4_k_cu_b35294b94cuda3std3__45__cpo6cbeginE)
_ZN34_INTERNAL_abc36c8e_4_k_cu_b35294b94cuda3std3__45__cpo6cbeginE:
	.zero		1
	.type		_ZN34_INTERNAL_abc36c8e_4_k_cu_b35294b94cuda3std6ranges3__45__cpo6cbeginE,@object
	.size		_ZN34_INTERNAL_abc36c8e_4_k_cu_b35294b94cuda3std6ranges3__45__cpo6cbeginE,(_ZN34_INTERNAL_abc36c8e_4_k_cu_b35294b94cuda3std3__48in_placeE - _ZN34_INTERNAL_abc36c8e_4_k_cu_b35294b94cuda3std6ranges3__45__cpo6cbeginE)
_ZN34_INTERNAL_abc36c8e_4_k_cu_b35294b94cuda3std6ranges3__45__cpo6cbeginE:
	.zero		1
	.type		_ZN34_INTERNAL_abc36c8e_4_k_cu_b35294b94cuda3std3__48in_placeE,@object
	.size		_ZN34_INTERNAL_abc36c8e_4_k_cu_b35294b94cuda3std3__48in_placeE,(_ZN34_INTERNAL_abc36c8e_4_k_cu_b35294b94cuda3std6ranges3__45__cpo4sizeE - _ZN34_INTERNAL_abc36c8e_4_k_cu_b35294b94cuda3std3__48in_placeE)
_ZN34_INTERNAL_abc36c8e_4_k_cu_b35294b94cuda3std3__48in_placeE:
	.zero		1
	.type		_ZN34_INTERNAL_abc36c8e_4_k_cu_b35294b94cuda3std6ranges3__45__cpo4sizeE,@object
	.size		_ZN34_INTERNAL_abc36c8e_4_k_cu_b35294b94cuda3std6ranges3__45__cpo4sizeE,(_ZN34_INTERNAL_abc36c8e_4_k_cu_b35294b96thrust24THRUST_300001_SM_1000_NS12placeholders2_9E - _ZN34_INTERNAL_abc36c8e_4_k_cu_b35294b94cuda3std6ranges3__45__cpo4sizeE)
_ZN34_INTERNAL_abc36c8e_4_k_cu_b35294b94cuda3std6ranges3__45__cpo4sizeE:
	.zero		1
	.type		_ZN34_INTERNAL_abc36c8e_4_k_cu_b35294b96thrust24THRUST_300001_SM_1000_NS12placeholders2_9E,@object
	.size		_ZN34_INTERNAL_abc36c8e_4_k_cu_b35294b96thrust24THRUST_300001_SM_1000_NS12placeholders2_9E,(_ZN34_INTERNAL_abc36c8e_4_k_cu_b35294b94cuda3std3__45__cpo7crbeginE - _ZN34_INTERNAL_abc36c8e_4_k_cu_b35294b96thrust24THRUST_300001_SM_1000_NS12placeholders2_9E)
_ZN34_INTERNAL_abc36c8e_4_k_cu_b35294b96thrust24THRUST_300001_SM_1000_NS12placeholders2_9E:
	.zero		1
	.type		_ZN34_INTERNAL_abc36c8e_4_k_cu_b35294b94cuda3std3__45__cpo7crbeginE,@object
	.size		_ZN34_INTERNAL_abc36c8e_4_k_cu_b35294b94cuda3std3__45__cpo7crbeginE,(_ZN34_INTERNAL_abc36c8e_4_k_cu_b35294b94cuda3std6ranges3__45__cpo4nextE - _ZN34_INTERNAL_abc36c8e_4_k_cu_b35294b94cuda3std3__45__cpo7crbeginE)
_ZN34_INTERNAL_abc36c8e_4_k_cu_b35294b94cuda3std3__45__cpo7crbeginE:
	.zero		1
	.type		_ZN34_INTERNAL_abc36c8e_4_k_cu_b35294b94cuda3std6ranges3__45__cpo4nextE,@object
	.size		_ZN34_INTERNAL_abc36c8e_4_k_cu_b35294b94cuda3std6ranges3__45__cpo4nextE,(_ZN34_INTERNAL_abc36c8e_4_k_cu_b35294b94cuda3std6ranges3__45__cpo4swapE - _ZN34_INTERNAL_abc36c8e_4_k_cu_b35294b94cuda3std6ranges3__45__cpo4nextE)
_ZN34_INTERNAL_abc36c8e_4_k_cu_b35294b94cuda3std6ranges3__45__cpo4nextE:
	.zero		1
	.type		_ZN34_INTERNAL_abc36c8e_4_k_cu_b35294b94cuda3std6ranges3__45__cpo4swapE,@object
	.size		_ZN34_INTERNAL_abc36c8e_4_k_cu_b35294b94cuda3std6ranges3__45__cpo4swapE,(_ZN34_INTERNAL_abc36c8e_4_k_cu_b35294b96thrust24THRUST_300001_SM_1000_NS12placeholders2_1E - _ZN34_INTERNAL_abc36c8e_4_k_cu_b35294b94cuda3std6ranges3__45__cpo4swapE)
_ZN34_INTERNAL_abc36c8e_4_k_cu_b35294b94cuda3std6ranges3__45__cpo4swapE:
	.zero		1
	.type		_ZN34_INTERNAL_abc36c8e_4_k_cu_b35294b96thrust24THRUST_300001_SM_1000_NS12placeholders2_1E,@object
	.size		_ZN34_INTERNAL_abc36c8e_4_k_cu_b35294b96thrust24THRUST_300001_SM_1000_NS12placeholders2_1E,(_ZN34_INTERNAL_abc36c8e_4_k_cu_b35294b96thrust24THRUST_300001_SM_1000_NS12placeholders2_3E - _ZN34_INTERNAL_abc36c8e_4_k_cu_b35294b96thrust24THRUST_300001_SM_1000_NS12placeholders2_1E)
_ZN34_INTERNAL_abc36c8e_4_k_cu_b35294b96thrust24THRUST_300001_SM_1000_NS12placeholders2_1E:
	.zero		1
	.type		_ZN34_INTERNAL_abc36c8e_4_k_cu_b35294b96thrust24THRUST_300001_SM_1000_NS12placeholders2_3E,@object
	.size		_ZN34_INTERNAL_abc36c8e_4_k_cu_b35294b96thrust24THRUST_300001_SM_1000_NS12placeholders2_3E,(_ZN34_INTERNAL_abc36c8e_4_k_cu_b35294b94cuda3std3__45__cpo5beginE - _ZN34_INTERNAL_abc36c8e_4_k_cu_b35294b96thrust24THRUST_300001_SM_1000_NS12placeholders2_3E)
_ZN34_INTERNAL_abc36c8e_4_k_cu_b35294b96thrust24THRUST_300001_SM_1000_NS12placeholders2_3E:
	.zero		1
	.type		_ZN34_INTERNAL_abc36c8e_4_k_cu_b35294b94cuda3std3__45__cpo5beginE,@object
	.size		_ZN34_INTERNAL_abc36c8e_4_k_cu_b35294b94cuda3std3__45__cpo5beginE,(_ZN34_INTERNAL_abc36c8e_4_k_cu_b35294b94cuda3std6ranges3__45__cpo5beginE - _ZN34_INTERNAL_abc36c8e_4_k_cu_b35294b94cuda3std3__45__cpo5beginE)
_ZN34_INTERNAL_abc36c8e_4_k_cu_b35294b94cuda3std3__45__cpo5beginE:
	.zero		1
	.type		_ZN34_INTERNAL_abc36c8e_4_k_cu_b35294b94cuda3std6ranges3__45__cpo5beginE,@object
	.size		_ZN34_INTERNAL_abc36c8e_4_k_cu_b35294b94cuda3std6ranges3__45__cpo5beginE,(_ZN34_INTERNAL_abc36c8e_4_k_cu_b35294b94cuda3std3__436_GLOBAL__N__abc36c8e_4_k_cu_b35294b96ignoreE - _ZN34_INTERNAL_abc36c8e_4_k_cu_b35294b94cuda3std6ranges3__45__cpo5beginE)
_ZN34_INTERNAL_abc36c8e_4_k_cu_b35294b94cuda3std6ranges3__45__cpo5beginE:
	.zero		1
	.type		_ZN34_INTERNAL_abc36c8e_4_k_cu_b35294b94cuda3std3__436_GLOBAL__N__abc36c8e_4_k_cu_b35294b96ignoreE,@object
	.size		_ZN34_INTERNAL_abc36c8e_4_k_cu_b35294b94cuda3std3__436_GLOBAL__N__abc36c8e_4_k_cu_b35294b96ignoreE,(_ZN34_INTERNAL_abc36c8e_4_k_cu_b35294b94cuda3std6ranges3__45__cpo4dataE - _ZN34_INTERNAL_abc36c8e_4_k_cu_b35294b94cuda3std3__436_GLOBAL__N__abc36c8e_4_k_cu_b35294b96ignoreE)
_ZN34_INTERNAL_abc36c8e_4_k_cu_b35294b94cuda3std3__436_GLOBAL__N__abc36c8e_4_k_cu_b35294b96ignoreE:
	.zero		1
	.type		_ZN34_INTERNAL_abc36c8e_4_k_cu_b35294b94cuda3std6ranges3__45__cpo4dataE,@object
	.size		_ZN34_INTERNAL_abc36c8e_4_k_cu_b35294b94cuda3std6ranges3__45__cpo4dataE,(_ZN34_INTERNAL_abc36c8e_4_k_cu_b35294b96thrust24THRUST_300001_SM_1000_NS12placeholders2_7E - _ZN34_INTERNAL_abc36c8e_4_k_cu_b35294b94cuda3std6ranges3__45__cpo4dataE)
_ZN34_INTERNAL_abc36c8e_4_k_cu_b35294b94cuda3std6ranges3__45__cpo4dataE:
	.zero		1
	.type		_ZN34_INTERNAL_abc36c8e_4_k_cu_b35294b96thrust24THRUST_300001_SM_1000_NS12placeholders2_7E,@object
	.size		_ZN34_INTERNAL_abc36c8e_4_k_cu_b35294b96thrust24THRUST_300001_SM_1000_NS12placeholders2_7E,(_ZN34_INTERNAL_abc36c8e_4_k_cu_b35294b94cuda3std3__45__cpo6rbeginE - _ZN34_INTERNAL_abc36c8e_4_k_cu_b35294b96thrust24THRUST_300001_SM_1000_NS12placeholders2_7E)
_ZN34_INTERNAL_abc36c8e_4_k_cu_b35294b96thrust24THRUST_300001_SM_1000_NS12placeholders2_7E:
	.zero		1
	.type		_ZN34_INTERNAL_abc36c8e_4_k_cu_b35294b94cuda3std3__45__cpo6rbeginE,@object
	.size		_ZN34_INTERNAL_abc36c8e_4_k_cu_b35294b94cuda3std3__45__cpo6rbeginE,(_ZN34_INTERNAL_abc36c8e_4_k_cu_b35294b94cuda3std6ranges3__45__cpo7advanceE - _ZN34_INTERNAL_abc36c8e_4_k_cu_b35294b94cuda3std3__45__cpo6rbeginE)
_ZN34_INTERNAL_abc36c8e_4_k_cu_b35294b94cuda3std3__45__cpo6rbeginE:
	.zero		1
	.type		_ZN34_INTERNAL_abc36c8e_4_k_cu_b35294b94cuda3std6ranges3__45__cpo7advanceE,@object
	.size		_ZN34_INTERNAL_abc36c8e_4_k_cu_b35294b94cuda3std6ranges3__45__cpo7advanceE,(_ZN34_INTERNAL_abc36c8e_4_k_cu_b35294b94cuda3std3__47nulloptE - _ZN34_INTERNAL_abc36c8e_4_k_cu_b35294b94cuda3std6ranges3__45__cpo7advanceE)
_ZN34_INTERNAL_abc36c8e_4_k_cu_b35294b94cuda3std6ranges3__45__cpo7advanceE:
	.zero		1
	.type		_ZN34_INTERNAL_abc36c8e_4_k_cu_b35294b94cuda3std3__47nulloptE,@object
	.size		_ZN34_INTERNAL_abc36c8e_4_k_cu_b35294b94cuda3std3__47nulloptE,(_ZN34_INTERNAL_abc36c8e_4_k_cu_b35294b94cuda3std6ranges3__45__cpo8distanceE - _ZN34_INTERNAL_abc36c8e_4_k_cu_b35294b94cuda3std3__47nulloptE)
_ZN34_INTERNAL_abc36c8e_4_k_cu_b35294b94cuda3std3__47nulloptE:
	.zero		1
	.type		_ZN34_INTERNAL_abc36c8e_4_k_cu_b35294b94cuda3std6ranges3__45__cpo8distanceE,@object
	.size		_ZN34_INTERNAL_abc36c8e_4_k_cu_b35294b94cuda3std6ranges3__45__cpo8distanceE,(_ZN34_INTERNAL_abc36c8e_4_k_cu_b35294b96thrust24THRUST_300001_SM_1000_NS12placeholders2_6E - _ZN34_INTERNAL_abc36c8e_4_k_cu_b35294b94cuda3std6ranges3__45__cpo8distanceE)
_ZN34_INTERNAL_abc36c8e_4_k_cu_b35294b94cuda3std6ranges3__45__cpo8distanceE:
	.zero		1
	.type		_ZN34_INTERNAL_abc36c8e_4_k_cu_b35294b96thrust24THRUST_300001_SM_1000_NS12placeholders2_6E,@object
	.size		_ZN34_INTERNAL_abc36c8e_4_k_cu_b35294b96thrust24THRUST_300001_SM_1000_NS12placeholders2_6E,(_ZN34_INTERNAL_abc36c8e_4_k_cu_b35294b94cuda3std3__45__cpo4cendE - _ZN34_INTERNAL_abc36c8e_4_k_cu_b35294b96thrust24THRUST_300001_SM_1000_NS12placeholders2_6E)
_ZN34_INTERNAL_abc36c8e_4_k_cu_b35294b96thrust24THRUST_300001_SM_1000_NS12placeholders2_6E:
	.zero		1
	.type		_ZN34_INTERNAL_abc36c8e_4_k_cu_b35294b94cuda3std3__45__cpo4cendE,@object
	.size		_ZN34_INTERNAL_abc36c8e_4_k_cu_b35294b94cuda3std3__45__cpo4cendE,(_ZN34_INTERNAL_abc36c8e_4_k_cu_b35294b94cuda3std6ranges3__45__cpo4cendE - _ZN34_INTERNAL_abc36c8e_4_k_cu_b35294b94cuda3std3__45__cpo4cendE)
_ZN34_INTERNAL_abc36c8e_4_k_cu_b35294b94cuda3std3__45__cpo4cendE:
	.zero		1
	.type		_ZN34_INTERNAL_abc36c8e_4_k_cu_b35294b94cuda3std6ranges3__45__cpo4cendE,@object
	.size		_ZN34_INTERNAL_abc36c8e_4_k_cu_b35294b94cuda3std6ranges3__45__cpo4cendE,(_ZN34_INTERNAL_abc36c8e_4_k_cu_b35294b94cuda3std3__420unreachable_sentinelE - _ZN34_INTERNAL_abc36c8e_4_k_cu_b35294b94cuda3std6ranges3__45__cpo4cendE)
_ZN34_INTERNAL_abc36c8e_4_k_cu_b35294b94cuda3std6ranges3__45__cpo4cendE:
	.zero		1
	.type		_ZN34_INTERNAL_abc36c8e_4_k_cu_b35294b94cuda3std3__420unreachable_sentinelE,@object
	.size		_ZN34_INTERNAL_abc36c8e_4_k_cu_b35294b94cuda3std3__420unreachable_sentinelE,(_ZN34_INTERNAL_abc36c8e_4_k_cu_b35294b94cuda3std6ranges3__45__cpo5ssizeE - _ZN34_INTERNAL_abc36c8e_4_k_cu_b35294b94cuda3std3__420unreachable_sentinelE)
_ZN34_INTERNAL_abc36c8e_4_k_cu_b35294b94cuda3std3__420unreachable_sentinelE:
	.zero		1
	.type		_ZN34_INTERNAL_abc36c8e_4_k_cu_b35294b94cuda3std6ranges3__45__cpo5ssizeE,@object
	.size		_ZN34_INTERNAL_abc36c8e_4_k_cu_b35294b94cuda3std6ranges3__45__cpo5ssizeE,(_ZN34_INTERNAL_abc36c8e_4_k_cu_b35294b96thrust24THRUST_300001_SM_1000_NS12placeholders3_10E - _ZN34_INTERNAL_abc36c8e_4_k_cu_b35294b94cuda3std6ranges3__45__cpo5ssizeE)
_ZN34_INTERNAL_abc36c8e_4_k_cu_b35294b94cuda3std6ranges3__45__cpo5ssizeE:
	.zero		1
	.type		_ZN34_INTERNAL_abc36c8e_4_k_cu_b35294b96thrust24THRUST_300001_SM_1000_NS12placeholders3_10E,@object
	.size		_ZN34_INTERNAL_abc36c8e_4_k_cu_b35294b96thrust24THRUST_300001_SM_1000_NS12placeholders3_10E,(_ZN34_INTERNAL_abc36c8e_4_k_cu_b35294b94cuda3std3__45__cpo5crendE - _ZN34_INTERNAL_abc36c8e_4_k_cu_b35294b96thrust24THRUST_300001_SM_1000_NS12placeholders3_10E)
_ZN34_INTERNAL_abc36c8e_4_k_cu_b35294b96thrust24THRUST_300001_SM_1000_NS12placeholders3_10E:
	.zero		1
	.type		_ZN34_INTERNAL_abc36c8e_4_k_cu_b35294b94cuda3std3__45__cpo5crendE,@object
	.size		_ZN34_INTERNAL_abc36c8e_4_k_cu_b35294b94cuda3std3__45__cpo5crendE,(_ZN34_INTERNAL_abc36c8e_4_k_cu_b35294b94cuda3std6ranges3__45__cpo4prevE - _ZN34_INTERNAL_abc36c8e_4_k_cu_b35294b94cuda3std3__45__cpo5crendE)
_ZN34_INTERNAL_abc36c8e_4_k_cu_b35294b94cuda3std3__45__cpo5crendE:
	.zero		1
	.type		_ZN34_INTERNAL_abc36c8e_4_k_cu_b35294b94cuda3std6ranges3__45__cpo4prevE,@object
	.size		_ZN34_INTERNAL_abc36c8e_4_k_cu_b35294b94cuda3std6ranges3__45__cpo4prevE,(_ZN34_INTERNAL_abc36c8e_4_k_cu_b35294b94cuda3std6ranges3__45__cpo9iter_moveE - _ZN34_INTERNAL_abc36c8e_4_k_cu_b35294b94cuda3std6ranges3__45__cpo4prevE)
_ZN34_INTERNAL_abc36c8e_4_k_cu_b35294b94cuda3std6ranges3__45__cpo4prevE:
	.zero		1
	.type		_ZN34_INTERNAL_abc36c8e_4_k_cu_b35294b94cuda3std6ranges3__45__cpo9iter_moveE,@object
	.size		_ZN34_INTERNAL_abc36c8e_4_k_cu_b35294b94cuda3std6ranges3__45__cpo9iter_moveE,(_ZN34_INTERNAL_abc36c8e_4_k_cu_b35294b96thrust24THRUST_300001_SM_1000_NS12placeholders2_2E - _ZN34_INTERNAL_abc36c8e_4_k_cu_b35294b94cuda3std6ranges3__45__cpo9iter_moveE)
_ZN34_INTERNAL_abc36c8e_4_k_cu_b35294b94cuda3std6ranges3__45__cpo9iter_moveE:
	.zero		1
	.type		_ZN34_INTERNAL_abc36c8e_4_k_cu_b35294b96thrust24THRUST_300001_SM_1000_NS12placeholders2_2E,@object
	.size		_ZN34_INTERNAL_abc36c8e_4_k_cu_b35294b96thrust24THRUST_300001_SM_1000_NS12placeholders2_2E,(_ZN34_INTERNAL_abc36c8e_4_k_cu_b35294b96thrust24THRUST_300001_SM_1000_NS12placeholders2_4E - _ZN34_INTERNAL_abc36c8e_4_k_cu_b35294b96thrust24THRUST_300001_SM_1000_NS12placeholders2_2E)
_ZN34_INTERNAL_abc36c8e_4_k_cu_b35294b96thrust24THRUST_300001_SM_1000_NS12placeholders2_2E:
	.zero		1
	.type		_ZN34_INTERNAL_abc36c8e_4_k_cu_b35294b96thrust24THRUST_300001_SM_1000_NS12placeholders2_4E,@object
	.size		_ZN34_INTERNAL_abc36c8e_4_k_cu_b35294b96thrust24THRUST_300001_SM_1000_NS12placeholders2_4E,(_ZN34_INTERNAL_abc36c8e_4_k_cu_b35294b94cuda3std3__45__cpo3endE - _ZN34_INTERNAL_abc36c8e_4_k_cu_b35294b96thrust24THRUST_300001_SM_1000_NS12placeholders2_4E)
_ZN34_INTERNAL_abc36c8e_4_k_cu_b35294b96thrust24THRUST_300001_SM_1000_NS12placeholders2_4E:
	.zero		1
	.type		_ZN34_INTERNAL_abc36c8e_4_k_cu_b35294b94cuda3std3__45__cpo3endE,@object
	.size		_ZN34_INTERNAL_abc36c8e_4_k_cu_b35294b94cuda3std3__45__cpo3endE,(_ZN34_INTERNAL_abc36c8e_4_k_cu_b35294b94cuda3std6ranges3__45__cpo3endE - _ZN34_INTERNAL_abc36c8e_4_k_cu_b35294b94cuda3std3__45__cpo3endE)
_ZN34_INTERNAL_abc36c8e_4_k_cu_b35294b94cuda3std3__45__cpo3endE:
	.zero		1
	.type		_ZN34_INTERNAL_abc36c8e_4_k_cu_b35294b94cuda3std6ranges3__45__cpo3endE,@object
	.size		_ZN34_INTERNAL_abc36c8e_4_k_cu_b35294b94cuda3std6ranges3__45__cpo3endE,(_ZN34_INTERNAL_abc36c8e_4_k_cu_b35294b94cuda3std3__419piecewise_constructE - _ZN34_INTERNAL_abc36c8e_4_k_cu_b35294b94cuda3std6ranges3__45__cpo3endE)
_ZN34_INTERNAL_abc36c8e_4_k_cu_b35294b94cuda3std6ranges3__45__cpo3endE:
	.zero		1
	.type		_ZN34_INTERNAL_abc36c8e_4_k_cu_b35294b94cuda3std3__419piecewise_constructE,@object
	.size		_ZN34_INTERNAL_abc36c8e_4_k_cu_b35294b94cuda3std3__419piecewise_constructE,(_ZN34_INTERNAL_abc36c8e_4_k_cu_b35294b94cuda3std6ranges3__45__cpo5cdataE - _ZN34_INTERNAL_abc36c8e_4_k_cu_b35294b94cuda3std3__419piecewise_constructE)
_ZN34_INTERNAL_abc36c8e_4_k_cu_b35294b94cuda3std3__419piecewise_constructE:
	.zero		1
	.type		_ZN34_INTERNAL_abc36c8e_4_k_cu_b35294b94cuda3std6ranges3__45__cpo5cdataE,@object
	.size		_ZN34_INTERNAL_abc36c8e_4_k_cu_b35294b94cuda3std6ranges3__45__cpo5cdataE,(_ZN34_INTERNAL_abc36c8e_4_k_cu_b35294b96thrust24THRUST_300001_SM_1000_NS12placeholders2_8E - _ZN34_INTERNAL_abc36c8e_4_k_cu_b35294b94cuda3std6ranges3__45__cpo5cdataE)
_ZN34_INTERNAL_abc36c8e_4_k_cu_b35294b94cuda3std6ranges3__45__cpo5cdataE:
	.zero		1
	.type		_ZN34_INTERNAL_abc36c8e_4_k_cu_b35294b96thrust24THRUST_300001_SM_1000_NS12placeholders2_8E,@object
	.size		_ZN34_INTERNAL_abc36c8e_4_k_cu_b35294b96thrust24THRUST_300001_SM_1000_NS12placeholders2_8E,(_ZN34_INTERNAL_abc36c8e_4_k_cu_b35294b94cuda3std3__45__cpo4rendE - _ZN34_INTERNAL_abc36c8e_4_k_cu_b35294b96thrust24THRUST_300001_SM_1000_NS12placeholders2_8E)
_ZN34_INTERNAL_abc36c8e_4_k_cu_b35294b96thrust24THRUST_300001_SM_1000_NS12placeholders2_8E:
	.zero		1
	.type		_ZN34_INTERNAL_abc36c8e_4_k_cu_b35294b94cuda3std3__45__cpo4rendE,@object
	.size		_ZN34_INTERNAL_abc36c8e_4_k_cu_b35294b94cuda3std3__45__cpo4rendE,(_ZN34_INTERNAL_abc36c8e_4_k_cu_b35294b94cuda3std6ranges3__45__cpo9iter_swapE - _ZN34_INTERNAL_abc36c8e_4_k_cu_b35294b94cuda3std3__45__cpo4rendE)
_ZN34_INTERNAL_abc36c8e_4_k_cu_b35294b94cuda3std3__45__cpo4rendE:
	.zero		1
	.type		_ZN34_INTERNAL_abc36c8e_4_k_cu_b35294b94cuda3std6ranges3__45__cpo9iter_swapE,@object
	.size		_ZN34_INTERNAL_abc36c8e_4_k_cu_b35294b94cuda3std6ranges3__45__cpo9iter_swapE,(_ZN34_INTERNAL_abc36c8e_4_k_cu_b35294b94cuda3std3__48unexpectE - _ZN34_INTERNAL_abc36c8e_4_k_cu_b35294b94cuda3std6ranges3__45__cpo9iter_swapE)
_ZN34_INTERNAL_abc36c8e_4_k_cu_b35294b94cuda3std6ranges3__45__cpo9iter_swapE:
	.zero		1
	.type		_ZN34_INTERNAL_abc36c8e_4_k_cu_b35294b94cuda3std3__48unexpectE,@object
	.size		_ZN34_INTERNAL_abc36c8e_4_k_cu_b35294b94cuda3std3__48unexpectE,(_ZN34_INTERNAL_abc36c8e_4_k_cu_b35294b96thrust24THRUST_300001_SM_1000_NS6system6detail10sequential3seqE - _ZN34_INTERNAL_abc36c8e_4_k_cu_b35294b94cuda3std3__48unexpectE)
_ZN34_INTERNAL_abc36c8e_4_k_cu_b35294b94cuda3std3__48unexpectE:
	.zero		1
	.type		_ZN34_INTERNAL_abc36c8e_4_k_cu_b35294b96thrust24THRUST_300001_SM_1000_NS6system6detail10sequential3seqE,@object
	.size		_ZN34_INTERNAL_abc36c8e_4_k_cu_b35294b96thrust24THRUST_300001_SM_1000_NS6system6detail10sequential3seqE,(.L_29 - _ZN34_INTERNAL_abc36c8e_4_k_cu_b35294b96thrust24THRUST_300001_SM_1000_NS6system6detail10sequential3seqE)
_ZN34_INTERNAL_abc36c8e_4_k_cu_b35294b96thrust24THRUST_300001_SM_1000_NS6system6detail10sequential3seqE:
	.zero		1
.L_29:


//--------------------- .nv.shared._Z14calculaProdutoPfS_S_iib --------------------------
	.section	.nv.shared._Z14calculaProdutoPfS_S_iib,"aw",@nobits
	.sectionflags	@""
	.align	16
	.zero		1024


//--------------------- .nv.shared._Z7softmaxPfi  --------------------------
	.section	.nv.shared._Z7softmaxPfi,"aw",@nobits
	.sectionflags	@""
	.align	16
	.zero		1024


//--------------------- .nv.constant0._ZN3cub18CUB_300001_SM_10006detail11EmptyKernelIvEEvv --------------------------
	.section	.nv.constant0._ZN3cub18CUB_300001_SM_10006detail11EmptyKernelIvEEvv,"a",@progbits
	.sectionflags	@""
	.align	4
.nv.constant0._ZN3cub18CUB_300001_SM_10006detail11EmptyKernelIvEEvv:
	.zero		896


//--------------------- .nv.constant0._Z14calculaProdutoPfS_S_iib --------------------------
	.section	.nv.constant0._Z14calculaProdutoPfS_S_iib,"a",@progbits
	.sectionflags	@""
	.align	4
.nv.constant0._Z14calculaProdutoPfS_S_iib:
	.zero		929


//--------------------- .nv.constant0._Z7softmaxPfi --------------------------
	.section	.nv.constant0._Z7softmaxPfi,"a",@progbits
	.sectionflags	@""
	.align	4
.nv.constant0._Z7softmaxPfi:
	.zero		908


//--------------------- SYMBOLS --------------------------

	.type		.nv.reservedSmem.offset0,@object
	.size		.nv.reservedSmem.offset0,0x4
	.type		.nv.reservedSmem.cap,@object
	.size		.nv.reservedSmem.cap,0x4
